	.target	sm_90a

	.elftype	@"ET_EXEC"


//--------------------- .note.nv.tkinfo           --------------------------
	.section	.note.nv.tkinfo,"",@"SHT_NOTE"
	.sectionflags	@"SHF_NOTE_NV_TKINFO"
	.tkinfo
        /*0018*/ 	.word	0x00000002
        /*0030*/ 	.string	""
        /*0030*/ 	.string	"ptxas"
        /*0030*/ 	.string	"Cuda compilation tools, release 13.0, V13.0.88"
        /*0030*/ 	.string	"Build cuda_13.0.r13.0/compiler.36424714_0"
        /*0030*/ 	.string	"-arch sm_90a -m 64 "



//--------------------- .note.nv.cuinfo           --------------------------
	.section	.note.nv.cuinfo,"",@"SHT_NOTE"
	.sectionflags	@"SHF_NOTE_NV_CUINFO"
        /*0018*/ 	.short	0x0002
        /*001a*/ 	.short	0x005a
        /*001c*/ 	.short	0x0082
	.zero		2


//--------------------- .nv.info                  --------------------------
	.section	.nv.info,"",@"SHT_CUDA_INFO"
	.align	4


	//----- nvinfo : EIATTR_REGCOUNT
	.align		4
        /*0000*/ 	.byte	0x04, 0x2f
        /*0002*/ 	.short	(.L_15 - .L_14)
	.align		4
.L_14:
        /*0004*/ 	.word	index@(_ZN7cutlass13device_kernelINS_4gemm6kernel13GemmUniversalIN4cute5tupleIJiiiiEEENS1_10collective13CollectiveMmaINS1_34MainloopSm90TmaGmmaWarpSpecializedILi11ENS5_IJNS4_1CILi4EEESB_NSA_ILi1EEEEEENS1_32KernelTmaWarpSpecializedPingpongEEENS5_IJNSA_ILi64EEENSA_ILi256EEENSA_ILi32EEEEEENS_6half_tENS5_IJlSC_lEEESK_SL_NS4_8TiledMMAINS4_8MMA_AtomIJNS4_4SM904GMMA26MMA_64x256x16_F32F16F16_SSILNSP_5MajorE0ELSR_0ELNSP_7ScaleInE1ELSS_1EEEEEENS4_6LayoutINS5_IJSC_SC_SC_EEENS5_IJNSA_ILi0EEESX_SX_EEEEENS5_IJNS4_10UnderscoreES10_S10_EEEEENS4_23SM90_TMA_LOAD_MULTICASTENS4_14ComposedLayoutINS4_7SwizzleILi2ELi4ELi3EEENS4_18smem_ptr_flag_bitsILi16EEENSV_INS5_IJNSA_ILi8EEESI_EEENS5_IJSI_SC_EEEEEEEvNS4_8identityES13_S1D_vS1E_EENS_8epilogue10collective6detail29Sm90TmaWarpSpecializedAdapterINS1H_15DefaultEpilogueISK_SL_SL_NS1G_6thread17LinearCombinationISK_Li1EffLNS1L_9ScaleType4KindE0ELNS_15FloatRoundStyleE2ESK_EENS1_15EpilogueDefaultEEEEEvvEEEEvNT_6ParamsE)
        /*0008*/ 	.word	0x000000a8


	//----- nvinfo : EIATTR_FRAME_SIZE
	.align		4
.L_15:
        /*000c*/ 	.byte	0x04, 0x11
        /*000e*/ 	.short	(.L_17 - .L_16)
	.align		4
.L_16:
        /*0010*/ 	.word	index@(_ZN7cutlass13device_kernelINS_4gemm6kernel13GemmUniversalIN4cute5tupleIJiiiiEEENS1_10collective13CollectiveMmaINS1_34MainloopSm90TmaGmmaWarpSpecializedILi11ENS5_IJNS4_1CILi4EEESB_NSA_ILi1EEEEEENS1_32KernelTmaWarpSpecializedPingpongEEENS5_IJNSA_ILi64EEENSA_ILi256EEENSA_ILi32EEEEEENS_6half_tENS5_IJlSC_lEEESK_SL_NS4_8TiledMMAINS4_8MMA_AtomIJNS4_4SM904GMMA26MMA_64x256x16_F32F16F16_SSILNSP_5MajorE0ELSR_0ELNSP_7ScaleInE1ELSS_1EEEEEENS4_6LayoutINS5_IJSC_SC_SC_EEENS5_IJNSA_ILi0EEESX_SX_EEEEENS5_IJNS4_10UnderscoreES10_S10_EEEEENS4_23SM90_TMA_LOAD_MULTICASTENS4_14ComposedLayoutINS4_7SwizzleILi2ELi4ELi3EEENS4_18smem_ptr_flag_bitsILi16EEENSV_INS5_IJNSA_ILi8EEESI_EEENS5_IJSI_SC_EEEEEEEvNS4_8identityES13_S1D_vS1E_EENS_8epilogue10collective6detail29Sm90TmaWarpSpecializedAdapterINS1H_15DefaultEpilogueISK_SL_SL_NS1G_6thread17LinearCombinationISK_Li1EffLNS1L_9ScaleType4KindE0ELNS_15FloatRoundStyleE2ESK_EENS1_15EpilogueDefaultEEEEEvvEEEEvNT_6ParamsE)
        /*0014*/ 	.word	0x00000008


	//----- nvinfo : EIATTR_MIN_STACK_SIZE
	.align		4
.L_17:
        /*0018*/ 	.byte	0x04, 0x12
        /*001a*/ 	.short	(.L_19 - .L_18)
	.align		4
.L_18:
        /*001c*/ 	.word	index@(_ZN7cutlass13device_kernelINS_4gemm6kernel13GemmUniversalIN4cute5tupleIJiiiiEEENS1_10collective13CollectiveMmaINS1_34MainloopSm90TmaGmmaWarpSpecializedILi11ENS5_IJNS4_1CILi4EEESB_NSA_ILi1EEEEEENS1_32KernelTmaWarpSpecializedPingpongEEENS5_IJNSA_ILi64EEENSA_ILi256EEENSA_ILi32EEEEEENS_6half_tENS5_IJlSC_lEEESK_SL_NS4_8TiledMMAINS4_8MMA_AtomIJNS4_4SM904GMMA26MMA_64x256x16_F32F16F16_SSILNSP_5MajorE0ELSR_0ELNSP_7ScaleInE1ELSS_1EEEEEENS4_6LayoutINS5_IJSC_SC_SC_EEENS5_IJNSA_ILi0EEESX_SX_EEEEENS5_IJNS4_10UnderscoreES10_S10_EEEEENS4_23SM90_TMA_LOAD_MULTICASTENS4_14ComposedLayoutINS4_7SwizzleILi2ELi4ELi3EEENS4_18smem_ptr_flag_bitsILi16EEENSV_INS5_IJNSA_ILi8EEESI_EEENS5_IJSI_SC_EEEEEEEvNS4_8identityES13_S1D_vS1E_EENS_8epilogue10collective6detail29Sm90TmaWarpSpecializedAdapterINS1H_15DefaultEpilogueISK_SL_SL_NS1G_6thread17LinearCombinationISK_Li1EffLNS1L_9ScaleType4KindE0ELNS_15FloatRoundStyleE2ESK_EENS1_15EpilogueDefaultEEEEEvvEEEEvNT_6ParamsE)
        /*0020*/ 	.word	0x00000008
.L_19:


//--------------------- .nv.compat                --------------------------
	.section	.nv.compat,"",@"SHT_CUDA_COMPAT_INFO"
	.align	4
        /*0000*/ 	.byte	0x02, 0x09, 0x01, 0x00, 0x02, 0x02, 0x04, 0x00, 0x02, 0x05, 0x05, 0x00, 0x03, 0x07, 0x01, 0x01
        /*0010*/ 	.byte	0x02, 0x03, 0x01, 0x00, 0x02, 0x06, 0x01, 0x00, 0x04, 0x0b, 0x08, 0x00, 0x00, 0x00, 0x00, 0x00
        /*0020*/ 	.byte	0x00, 0x00, 0x00, 0x00


//--------------------- .nv.info._ZN7cutlass13device_kernelINS_4gemm6kernel13GemmUniversalIN4cute5tupleIJiiiiEEENS1_10collective13CollectiveMmaINS1_34MainloopSm90TmaGmmaWarpSpecializedILi11ENS5_IJNS4_1CILi4EEESB_NSA_ILi1EEEEEENS1_32KernelTmaWarpSpecializedPingpongEEENS5_IJNSA_ILi64EEENSA_ILi256EEENSA_ILi32EEEEEENS_6half_tENS5_IJlSC_lEEESK_SL_NS4_8TiledMMAINS4_8MMA_AtomIJNS4_4SM904GMMA26MMA_64x256x16_F32F16F16_SSILNSP_5MajorE0ELSR_0ELNSP_7ScaleInE1ELSS_1EEEEEENS4_6LayoutINS5_IJSC_SC_SC_EEENS5_IJNSA_ILi0EEESX_SX_EEEEENS5_IJNS4_10UnderscoreES10_S10_EEEEENS4_23SM90_TMA_LOAD_MULTICASTENS4_14ComposedLayoutINS4_7SwizzleILi2ELi4ELi3EEENS4_18smem_ptr_flag_bitsILi16EEENSV_INS5_IJNSA_ILi8EEESI_EEENS5_IJSI_SC_EEEEEEEvNS4_8identityES13_S1D_vS1E_EENS_8epilogue10collective6detail29Sm90TmaWarpSpecializedAdapterINS1H_15DefaultEpilogueISK_SL_SL_NS1G_6thread17LinearCombinationISK_Li1EffLNS1L_9ScaleType4KindE0ELNS_15FloatRoundStyleE2ESK_EENS1_15EpilogueDefaultEEEEEvvEEEEvNT_6ParamsE --------------------------
	.section	.nv.info._ZN7cutlass13device_kernelINS_4gemm6kernel13GemmUniversalIN4cute5tupleIJiiiiEEENS1_10collective13CollectiveMmaINS1_34MainloopSm90TmaGmmaWarpSpecializedILi11ENS5_IJNS4_1CILi4EEESB_NSA_ILi1EEEEEENS1_32KernelTmaWarpSpecializedPingpongEEENS5_IJNSA_ILi64EEENSA_ILi256EEENSA_ILi32EEEEEENS_6half_tENS5_IJlSC_lEEESK_SL_NS4_8TiledMMAINS4_8MMA_AtomIJNS4_4SM904GMMA26MMA_64x256x16_F32F16F16_SSILNSP_5MajorE0ELSR_0ELNSP_7ScaleInE1ELSS_1EEEEEENS4_6LayoutINS5_IJSC_SC_SC_EEENS5_IJNSA_ILi0EEESX_SX_EEEEENS5_IJNS4_10UnderscoreES10_S10_EEEEENS4_23SM90_TMA_LOAD_MULTICASTENS4_14ComposedLayoutINS4_7SwizzleILi2ELi4ELi3EEENS4_18smem_ptr_flag_bitsILi16EEENSV_INS5_IJNSA_ILi8EEESI_EEENS5_IJSI_SC_EEEEEEEvNS4_8identityES13_S1D_vS1E_EENS_8epilogue10collective6detail29Sm90TmaWarpSpecializedAdapterINS1H_15DefaultEpilogueISK_SL_SL_NS1G_6thread17LinearCombinationISK_Li1EffLNS1L_9ScaleType4KindE0ELNS_15FloatRoundStyleE2ESK_EENS1_15EpilogueDefaultEEEEEvvEEEEvNT_6ParamsE,"",@"SHT_CUDA_INFO"
	.sectionflags	@""
	.align	4


	//----- nvinfo : EIATTR_CUDA_API_VERSION
	.align		4
        /*0000*/ 	.byte	0x04, 0x37
        /*0002*/ 	.short	(.L_21 - .L_20)
.L_20:
        /*0004*/ 	.word	0x00000082


	//----- nvinfo : EIATTR_KPARAM_INFO
	.align		4
.L_21:
        /*0008*/ 	.byte	0x04, 0x17
        /*000a*/ 	.short	(.L_23 - .L_22)
.L_22:
        /*000c*/ 	.word	0x00000000
        /*0010*/ 	.short	0x0000
        /*0012*/ 	.short	0x0070
        /*0014*/ 	.byte	0x00, 0xf0, 0x01, 0x10


	//----- nvinfo : EIATTR_SPARSE_MMA_MASK
	.align		4
.L_23:
        /*0018*/ 	.byte	0x03, 0x50
        /*001a*/ 	.short	0x0000


	//----- nvinfo : EIATTR_MAXREG_COUNT
	.align		4
        /*001c*/ 	.byte	0x03, 0x1b
        /*001e*/ 	.short	0x00a8


	//----- nvinfo : EIATTR_NUM_BARRIERS
	.align		4
        /*0020*/ 	.byte	0x02, 0x4c
        /*0022*/ 	.byte	0x01
	.zero		1


	//----- nvinfo : EIATTR_EXTERNS
	.align		4
        /*0024*/ 	.byte	0x04, 0x0f
        /*0026*/ 	.short	(.L_25 - .L_24)


	//   ....[0]....
	.align		4
.L_24:
        /*0028*/ 	.word	index@(__assertfail)


	//----- nvinfo : EIATTR_ANNOTATIONS
	.align		4
.L_25:
        /*002c*/ 	.byte	0x04, 0x55
        /*002e*/ 	.short	(.L_27 - .L_26)


	//   ....[0]....
.L_26:
        /*0030*/ 	.word	0x00000001
        /*0034*/ 	.byte	0xe0, 0x0e, 0x00, 0x00, 0x01, 0x00, 0x00, 0x00, 0x40, 0x9e, 0x00, 0x00, 0x01, 0x00, 0x00, 0x00
        /*0044*/ 	.byte	0x10, 0xac, 0x00, 0x00


	//----- nvinfo : EIATTR_MERCURY_ISA_VERSION
	.align		4
.L_27:
        /*0048*/ 	.byte	0x03, 0x5f
        /*004a*/ 	.short	0x0101


	//----- nvinfo : EIATTR_INT_WARP_WIDE_INSTR_OFFSETS
	.align		4
        /*004c*/ 	.byte	0x04, 0x31
        /*004e*/ 	.short	(.L_29 - .L_28)


	//   ....[0]....
.L_28:
        /*0050*/ 	.word	0x000006b0


	//   ....[1]....
        /*0054*/ 	.word	0x000006d0


	//   ....[2]....
        /*0058*/ 	.word	0x000006f0


	//   ....[3]....
        /*005c*/ 	.word	0x000007e0


	//   ....[4]....
        /*0060*/ 	.word	0x00000800


	//   ....[5]....
        /*0064*/ 	.word	0x00000810


	//   ....[6]....
        /*0068*/ 	.word	0x000008c0


	//   ....[7]....
        /*006c*/ 	.word	0x00000910


	//   ....[8]....
        /*0070*/ 	.word	0x00001f70


	//----- nvinfo : EIATTR_COOP_GROUP_MASK_REGIDS
	.align		4
.L_29:
        /*0074*/ 	.byte	0x04, 0x29
        /*0076*/ 	.short	(.L_31 - .L_30)


	//   ....[0]....
.L_30:
        /*0078*/ 	.word	0xffffffff


	//   ....[1]....
        /*007c*/ 	.word	0xffffffff


	//   ....[2]....
        /*0080*/ 	.word	0xffffffff


	//   ....[3]....
        /*0084*/ 	.word	0xffffffff


	//   ....[4]....
        /*0088*/ 	.word	0xffffffff


	//   ....[5]....
        /*008c*/ 	.word	0xffffffff


	//   ....[6]....
        /*0090*/ 	.word	0xffffffff


	//----- nvinfo : EIATTR_COOP_GROUP_INSTR_OFFSETS
	.align		4
.L_31:
        /*0094*/ 	.byte	0x04, 0x28
        /*0096*/ 	.short	(.L_33 - .L_32)


	//   ....[0]....
.L_32:
        /*0098*/ 	.word	0x00000070


	//   ....[1]....
        /*009c*/ 	.word	0x00000080


	//   ....[2]....
        /*00a0*/ 	.word	0x00000140


	//   ....[3]....
        /*00a4*/ 	.word	0x00000440


	//   ....[4]....
        /*00a8*/ 	.word	0x00000480


	//   ....[5]....
        /*00ac*/ 	.word	0x00000830


	//   ....[6]....
        /*00b0*/ 	.word	0x00000a80


	//----- nvinfo : EIATTR_REG_RECONFIG
	.align		4
.L_33:
        /*00b4*/ 	.byte	0x01, 0x54
	.zero		2


	//----- nvinfo : EIATTR_SYSCALL_OFFSETS
	.align		4
        /*00b8*/ 	.byte	0x04, 0x46
        /*00ba*/ 	.short	(.L_35 - .L_34)


	//   ....[0]....
.L_34:
        /*00bc*/ 	.word	0x00001910


	//----- nvinfo : EIATTR_MBARRIER_INSTR_OFFSETS
	.align		4
.L_35:
        /*00c0*/ 	.byte	0x04, 0x39
        /*00c2*/ 	.short	(.L_37 - .L_36)


	//   ....[0]....
.L_36:
        /*00c4*/ 	.word	0x000002a0
        /*00c8*/ 	.word	0x000000ff
        /*00cc*/ 	.word	0x00000000
        /*00d0*/ 	.short	0x0100
        /*00d2*/ 	.byte	0x08
	.zero		1


	//   ....[1]....
        /*00d4*/ 	.word	0x000002b0
        /*00d8*/ 	.word	0x000000ff
        /*00dc*/ 	.word	0x00000058
        /*00e0*/ 	.short	0x0100
        /*00e2*/ 	.byte	0x08
	.zero		1


	//   ....[2]....
        /*00e4*/ 	.word	0x000002c0
        /*00e8*/ 	.word	0x000000ff
        /*00ec*/ 	.word	0x00000008
        /*00f0*/ 	.short	0x0100
        /*00f2*/ 	.byte	0x08
	.zero		1


	//   ....[3]....
        /*00f4*/ 	.word	0x000002d0
        /*00f8*/ 	.word	0x000000ff
        /*00fc*/ 	.word	0x00000060
        /*0100*/ 	.short	0x0100
        /*0102*/ 	.byte	0x08
	.zero		1


	//   ....[4]....
        /*0104*/ 	.word	0x000002e0
        /*0108*/ 	.word	0x000000ff
        /*010c*/ 	.word	0x00000010
        /*0110*/ 	.short	0x0100
        /*0112*/ 	.byte	0x08
	.zero		1


	//   ....[5]....
        /*0114*/ 	.word	0x000002f0
        /*0118*/ 	.word	0x000000ff
        /*011c*/ 	.word	0x00000068
        /*0120*/ 	.short	0x0100
        /*0122*/ 	.byte	0x08
	.zero		1


	//   ....[6]....
        /*0124*/ 	.word	0x00000300
        /*0128*/ 	.word	0x000000ff
        /*012c*/ 	.word	0x00000018
        /*0130*/ 	.short	0x0100
        /*0132*/ 	.byte	0x08
	.zero		1


	//   ....[7]....
        /*0134*/ 	.word	0x00000310
        /*0138*/ 	.word	0x000000ff
        /*013c*/ 	.word	0x00000070
        /*0140*/ 	.short	0x0100
        /*0142*/ 	.byte	0x08
	.zero		1


	//   ....[8]....
        /*0144*/ 	.word	0x00000320
        /*0148*/ 	.word	0x000000ff
        /*014c*/ 	.word	0x00000020
        /*0150*/ 	.short	0x0100
        /*0152*/ 	.byte	0x08
	.zero		1


	//   ....[9]....
        /*0154*/ 	.word	0x00000330
        /*0158*/ 	.word	0x000000ff
        /*015c*/ 	.word	0x00000078
        /*0160*/ 	.short	0x0100
        /*0162*/ 	.byte	0x08
	.zero		1


	//   ....[10]....
        /*0164*/ 	.word	0x00000340
        /*0168*/ 	.word	0x000000ff
        /*016c*/ 	.word	0x00000028
        /*0170*/ 	.short	0x0100
        /*0172*/ 	.byte	0x08
	.zero		1


	//   ....[11]....
        /*0174*/ 	.word	0x00000350
        /*0178*/ 	.word	0x000000ff
        /*017c*/ 	.word	0x00000080
        /*0180*/ 	.short	0x0100
        /*0182*/ 	.byte	0x08
	.zero		1


	//   ....[12]....
        /*0184*/ 	.word	0x00000360
        /*0188*/ 	.word	0x000000ff
        /*018c*/ 	.word	0x00000030
        /*0190*/ 	.short	0x0100
        /*0192*/ 	.byte	0x08
	.zero		1


	//   ....[13]....
        /*0194*/ 	.word	0x00000370
        /*0198*/ 	.word	0x000000ff
        /*019c*/ 	.word	0x00000088
        /*01a0*/ 	.short	0x0100
        /*01a2*/ 	.byte	0x08
	.zero		1


	//   ....[14]....
        /*01a4*/ 	.word	0x00000380
        /*01a8*/ 	.word	0x000000ff
        /*01ac*/ 	.word	0x00000038
        /*01b0*/ 	.short	0x0100
        /*01b2*/ 	.byte	0x08
	.zero		1


	//   ....[15]....
        /*01b4*/ 	.word	0x00000390
        /*01b8*/ 	.word	0x000000ff
        /*01bc*/ 	.word	0x00000090
        /*01c0*/ 	.short	0x0100
        /*01c2*/ 	.byte	0x08
	.zero		1


	//   ....[16]....
        /*01c4*/ 	.word	0x000003a0
        /*01c8*/ 	.word	0x000000ff
        /*01cc*/ 	.word	0x00000040
        /*01d0*/ 	.short	0x0100
        /*01d2*/ 	.byte	0x08
	.zero		1


	//   ....[17]....
        /*01d4*/ 	.word	0x000003b0
        /*01d8*/ 	.word	0x000000ff
        /*01dc*/ 	.word	0x00000098
        /*01e0*/ 	.short	0x0100
        /*01e2*/ 	.byte	0x08
	.zero		1


	//   ....[18]....
        /*01e4*/ 	.word	0x000003c0
        /*01e8*/ 	.word	0x000000ff
        /*01ec*/ 	.word	0x00000048
        /*01f0*/ 	.short	0x0100
        /*01f2*/ 	.byte	0x08
	.zero		1


	//   ....[19]....
        /*01f4*/ 	.word	0x000003d0
        /*01f8*/ 	.word	0x000000ff
        /*01fc*/ 	.word	0x000000a0
        /*0200*/ 	.short	0x0100
        /*0202*/ 	.byte	0x08
	.zero		1


	//   ....[20]....
        /*0204*/ 	.word	0x000003e0
        /*0208*/ 	.word	0x000000ff
        /*020c*/ 	.word	0x00000050
        /*0210*/ 	.short	0x0100
        /*0212*/ 	.byte	0x08
	.zero		1


	//   ....[21]....
        /*0214*/ 	.word	0x000003f0
        /*0218*/ 	.word	0x000000ff
        /*021c*/ 	.word	0x000000a8
        /*0220*/ 	.short	0x0100
        /*0222*/ 	.byte	0x08
	.zero		1


	//   ....[22]....
        /*0224*/ 	.word	0x00000940
        /*0228*/ 	.word	0x000000ff
        /*022c*/ 	.word	0x000000e0
        /*0230*/ 	.short	0x0100
        /*0232*/ 	.byte	0x08
	.zero		1


	//   ....[23]....
        /*0234*/ 	.word	0x000009d0
        /*0238*/ 	.word	0x000000ff
        /*023c*/ 	.word	0x000000e8
        /*0240*/ 	.short	0x0100
        /*0242*/ 	.byte	0x08
	.zero		1


	//   ....[24]....
        /*0244*/ 	.word	0x00000a00
        /*0248*/ 	.word	0x000000ff
        /*024c*/ 	.word	0x000000c0
        /*0250*/ 	.short	0x0100
        /*0252*/ 	.byte	0x09
	.zero		1


	//   ....[25]....
        /*0254*/ 	.word	0x00000a10
        /*0258*/ 	.word	0x000000ff
        /*025c*/ 	.word	0x000000c8
        /*0260*/ 	.short	0x0100
        /*0262*/ 	.byte	0x09
	.zero		1


	//   ....[26]....
        /*0264*/ 	.word	0x00000a20
        /*0268*/ 	.word	0x000000ff
        /*026c*/ 	.word	0x000000d0
        /*0270*/ 	.short	0x0100
        /*0272*/ 	.byte	0x09
	.zero		1


	//   ....[27]....
        /*0274*/ 	.word	0x00000a30
        /*0278*/ 	.word	0x000000ff
        /*027c*/ 	.word	0x000000d8
        /*0280*/ 	.short	0x0100
        /*0282*/ 	.byte	0x09
	.zero		1


	//   ....[28]....
        /*0284*/ 	.word	0x000017f0
        /*0288*/ 	.word	0x0000009f
        /*028c*/ 	.word	0x00000000
        /*0290*/ 	.short	0x010a
        /*0292*/ 	.byte	0x2a
	.zero		1


	//   ....[29]....
        /*0294*/ 	.word	0x00001990
        /*0298*/ 	.word	0x00000003
        /*029c*/ 	.word	0x00000000
        /*02a0*/ 	.short	0x010a
        /*02a2*/ 	.byte	0x3f
	.zero		1


	//   ....[30]....
        /*02a4*/ 	.word	0x000019f0
        /*02a8*/ 	.word	0x00000003
        /*02ac*/ 	.word	0x00000000
        /*02b0*/ 	.short	0x010a
        /*02b2*/ 	.byte	0x3f
	.zero		1


	//   ....[31]....
        /*02b4*/ 	.word	0x00001c60
        /*02b8*/ 	.word	0x000000ff
        /*02bc*/ 	.word	0x00000000
        /*02c0*/ 	.short	0x010a
        /*02c2*/ 	.byte	0x04
	.zero		1


	//   ....[32]....
        /*02c4*/ 	.word	0x00001ca0
        /*02c8*/ 	.word	0x000000ff
        /*02cc*/ 	.word	0x00000000
        /*02d0*/ 	.short	0x010a
        /*02d2*/ 	.byte	0x04
	.zero		1


	//   ....[33]....
        /*02d4*/ 	.word	0x00001e10
        /*02d8*/ 	.word	0x00000005
        /*02dc*/ 	.word	0x00000000
        /*02e0*/ 	.short	0x0101
        /*02e2*/ 	.byte	0x3f
	.zero		1


	//   ....[34]....
        /*02e4*/ 	.word	0x00001f10
        /*02e8*/ 	.word	0x000000a0
        /*02ec*/ 	.word	0x00000000
        /*02f0*/ 	.short	0x0101
        /*02f2*/ 	.byte	0x2d
	.zero		1


	//   ....[35]....
        /*02f4*/ 	.word	0x00002010
        /*02f8*/ 	.word	0x00000003
        /*02fc*/ 	.word	0x00000000
        /*0300*/ 	.short	0x0101
        /*0302*/ 	.byte	0x3f
	.zero		1


	//   ....[36]....
        /*0304*/ 	.word	0x000020d0
        /*0308*/ 	.word	0x0000009f
        /*030c*/ 	.word	0x00000010
        /*0310*/ 	.short	0x010a
        /*0312*/ 	.byte	0x2a
	.zero		1


	//   ....[37]....
        /*0314*/ 	.word	0x00009e60
        /*0318*/ 	.word	0x000000a2
        /*031c*/ 	.word	0x00000000
        /*0320*/ 	.short	0x0101
        /*0322*/ 	.byte	0x2d
	.zero		1


	//   ....[38]....
        /*0324*/ 	.word	0x0000a930
        /*0328*/ 	.word	0x0000000a
        /*032c*/ 	.word	0x00000058
        /*0330*/ 	.short	0x010a
        /*0332*/ 	.byte	0x3f
	.zero		1


	//   ....[39]....
        /*0334*/ 	.word	0x0000ad20
        /*0338*/ 	.word	0x00000005
        /*033c*/ 	.word	0x000000e8
        /*0340*/ 	.short	0x0101
        /*0342*/ 	.byte	0x3f
	.zero		1


	//   ....[40]....
        /*0344*/ 	.word	0x0000b4a0
        /*0348*/ 	.word	0x00000009
        /*034c*/ 	.word	0x00000000
        /*0350*/ 	.short	0x010a
        /*0352*/ 	.byte	0x3f
	.zero		1


	//   ....[41]....
        /*0354*/ 	.word	0x0000b520
        /*0358*/ 	.word	0x00000008
        /*035c*/ 	.word	0x00000000
        /*0360*/ 	.short	0x010a
        /*0362*/ 	.byte	0x3f
	.zero		1


	//   ....[42]....
        /*0364*/ 	.word	0x0000b5b0
        /*0368*/ 	.word	0x00000009
        /*036c*/ 	.word	0x00000000
        /*0370*/ 	.short	0x010a
        /*0372*/ 	.byte	0x3f
	.zero		1


	//   ....[43]....
        /*0374*/ 	.word	0x0000b640
        /*0378*/ 	.word	0x00000008
        /*037c*/ 	.word	0x00000000
        /*0380*/ 	.short	0x010a
        /*0382*/ 	.byte	0x3f
	.zero		1


	//   ....[44]....
        /*0384*/ 	.word	0x0000b6d0
        /*0388*/ 	.word	0x00000009
        /*038c*/ 	.word	0x00000000
        /*0390*/ 	.short	0x010a
        /*0392*/ 	.byte	0x3f
	.zero		1


	//   ....[45]....
        /*0394*/ 	.word	0x0000b760
        /*0398*/ 	.word	0x00000008
        /*039c*/ 	.word	0x00000000
        /*03a0*/ 	.short	0x010a
        /*03a2*/ 	.byte	0x3f
	.zero		1


	//   ....[46]....
        /*03a4*/ 	.word	0x0000b7f0
        /*03a8*/ 	.word	0x00000009
        /*03ac*/ 	.word	0x00000000
        /*03b0*/ 	.short	0x010a
        /*03b2*/ 	.byte	0x3f
	.zero		1


	//   ....[47]....
        /*03b4*/ 	.word	0x0000b880
        /*03b8*/ 	.word	0x00000008
        /*03bc*/ 	.word	0x00000000
        /*03c0*/ 	.short	0x010a
        /*03c2*/ 	.byte	0x3f
	.zero		1


	//   ....[48]....
        /*03c4*/ 	.word	0x0000b910
        /*03c8*/ 	.word	0x00000009
        /*03cc*/ 	.word	0x00000000
        /*03d0*/ 	.short	0x010a
        /*03d2*/ 	.byte	0x3f
	.zero		1


	//   ....[49]....
        /*03d4*/ 	.word	0x0000b9a0
        /*03d8*/ 	.word	0x00000006
        /*03dc*/ 	.word	0x00000000
        /*03e0*/ 	.short	0x010a
        /*03e2*/ 	.byte	0x3f
	.zero		1


	//   ....[50]....
        /*03e4*/ 	.word	0x0000ba30
        /*03e8*/ 	.word	0x00000003
        /*03ec*/ 	.word	0x00000000
        /*03f0*/ 	.short	0x010a
        /*03f2*/ 	.byte	0x3f
	.zero		1


	//   ....[51]....
        /*03f4*/ 	.word	0x0000ba90
        /*03f8*/ 	.word	0x000000a1
        /*03fc*/ 	.word	0x00000000
        /*0400*/ 	.short	0x010a
        /*0402*/ 	.byte	0x3f
	.zero		1


	//   ....[52]....
        /*0404*/ 	.word	0x0000bae0
        /*0408*/ 	.word	0x00000003
        /*040c*/ 	.word	0x00000000
        /*0410*/ 	.short	0x010a
        /*0412*/ 	.byte	0x3f
	.zero		1


	//   ....[53]....
        /*0414*/ 	.word	0x0000bb40
        /*0418*/ 	.word	0x00000005
        /*041c*/ 	.word	0x00000000
        /*0420*/ 	.short	0x010a
        /*0422*/ 	.byte	0x3f
	.zero		1


	//   ....[54]....
        /*0424*/ 	.word	0x0000bb90
        /*0428*/ 	.word	0x000000a1
        /*042c*/ 	.word	0x00000010
        /*0430*/ 	.short	0x010a
        /*0432*/ 	.byte	0x3f
	.zero		1


	//   ....[55]....
        /*0434*/ 	.word	0x0000bc60
        /*0438*/ 	.word	0x0000000a
        /*043c*/ 	.word	0x00000058
        /*0440*/ 	.short	0x010a
        /*0442*/ 	.byte	0x3f
	.zero		1


	//   ....[56]....
        /*0444*/ 	.word	0x0000bd30
        /*0448*/ 	.word	0x00000009
        /*044c*/ 	.word	0x00000000
        /*0450*/ 	.short	0x010a
        /*0452*/ 	.byte	0x3f
	.zero		1


	//   ....[57]....
        /*0454*/ 	.word	0x0000bd80
        /*0458*/ 	.word	0x00000008
        /*045c*/ 	.word	0x00000000
        /*0460*/ 	.short	0x010a
        /*0462*/ 	.byte	0x3f
	.zero		1


	//   ....[58]....
        /*0464*/ 	.word	0x0000bdd0
        /*0468*/ 	.word	0x00000009
        /*046c*/ 	.word	0x00000000
        /*0470*/ 	.short	0x010a
        /*0472*/ 	.byte	0x3f
	.zero		1


	//   ....[59]....
        /*0474*/ 	.word	0x0000be20
        /*0478*/ 	.word	0x00000008
        /*047c*/ 	.word	0x00000000
        /*0480*/ 	.short	0x010a
        /*0482*/ 	.byte	0x3f
	.zero		1


	//   ....[60]....
        /*0484*/ 	.word	0x0000be70
        /*0488*/ 	.word	0x00000009
        /*048c*/ 	.word	0x00000000
        /*0490*/ 	.short	0x010a
        /*0492*/ 	.byte	0x3f
	.zero		1


	//   ....[61]....
        /*0494*/ 	.word	0x0000bec0
        /*0498*/ 	.word	0x00000008
        /*049c*/ 	.word	0x00000000
        /*04a0*/ 	.short	0x010a
        /*04a2*/ 	.byte	0x3f
	.zero		1


	//   ....[62]....
        /*04a4*/ 	.word	0x0000bf10
        /*04a8*/ 	.word	0x00000009
        /*04ac*/ 	.word	0x00000000
        /*04b0*/ 	.short	0x010a
        /*04b2*/ 	.byte	0x3f
	.zero		1


	//   ....[63]....
        /*04b4*/ 	.word	0x0000bf60
        /*04b8*/ 	.word	0x00000008
        /*04bc*/ 	.word	0x00000000
        /*04c0*/ 	.short	0x010a
        /*04c2*/ 	.byte	0x3f
	.zero		1


	//   ....[64]....
        /*04c4*/ 	.word	0x0000bfb0
        /*04c8*/ 	.word	0x00000009
        /*04cc*/ 	.word	0x00000000
        /*04d0*/ 	.short	0x010a
        /*04d2*/ 	.byte	0x3f
	.zero		1


	//   ....[65]....
        /*04d4*/ 	.word	0x0000c000
        /*04d8*/ 	.word	0x00000006
        /*04dc*/ 	.word	0x00000000
        /*04e0*/ 	.short	0x010a
        /*04e2*/ 	.byte	0x3f
	.zero		1


	//----- nvinfo : EIATTR_NUM_MBARRIERS
	.align		4
.L_37:
        /*04e4*/ 	.byte	0x03, 0x38
        /*04e6*/ 	.short	0x001c


	//----- nvinfo : EIATTR_EXIT_INSTR_OFFSETS
	.align		4
        /*04e8*/ 	.byte	0x04, 0x1c
        /*04ea*/ 	.short	(.L_39 - .L_38)


	//   ....[0]....
.L_38:
        /*04ec*/ 	.word	0x00001520


	//   ....[1]....
        /*04f0*/ 	.word	0x00001580


	//   ....[2]....
        /*04f4*/ 	.word	0x0000a4f0


	//   ....[3]....
        /*04f8*/ 	.word	0x0000a520


	//   ....[4]....
        /*04fc*/ 	.word	0x0000ba80


	//----- nvinfo : EIATTR_MAX_THREADS
	.align		4
.L_39:
        /*0500*/ 	.byte	0x04, 0x05
        /*0502*/ 	.short	(.L_41 - .L_40)
.L_40:
        /*0504*/ 	.word	0x00000180
        /*0508*/ 	.word	0x00000001
        /*050c*/ 	.word	0x00000001


	//----- nvinfo : EIATTR_CRS_STACK_SIZE
	.align		4
.L_41:
        /*0510*/ 	.byte	0x04, 0x1e
        /*0512*/ 	.short	(.L_43 - .L_42)
.L_42:
        /*0514*/ 	.word	0x00000000


	//----- nvinfo : EIATTR_CBANK_PARAM_SIZE
	.align		4
.L_43:
        /*0518*/ 	.byte	0x03, 0x19
        /*051a*/ 	.short	0x0470


	//----- nvinfo : EIATTR_PARAM_CBANK
	.align		4
        /*051c*/ 	.byte	0x04, 0x0a
        /*051e*/ 	.short	(.L_45 - .L_44)
	.align		4
.L_44:
        /*0520*/ 	.word	index@(.nv.constant0._ZN7cutlass13device_kernelINS_4gemm6kernel13GemmUniversalIN4cute5tupleIJiiiiEEENS1_10collective13CollectiveMmaINS1_34MainloopSm90TmaGmmaWarpSpecializedILi11ENS5_IJNS4_1CILi4EEESB_NSA_ILi1EEEEEENS1_32KernelTmaWarpSpecializedPingpongEEENS5_IJNSA_ILi64EEENSA_ILi256EEENSA_ILi32EEEEEENS_6half_tENS5_IJlSC_lEEESK_SL_NS4_8TiledMMAINS4_8MMA_AtomIJNS4_4SM904GMMA26MMA_64x256x16_F32F16F16_SSILNSP_5MajorE0ELSR_0ELNSP_7ScaleInE1ELSS_1EEEEEENS4_6LayoutINS5_IJSC_SC_SC_EEENS5_IJNSA_ILi0EEESX_SX_EEEEENS5_IJNS4_10UnderscoreES10_S10_EEEEENS4_23SM90_TMA_LOAD_MULTICASTENS4_14ComposedLayoutINS4_7SwizzleILi2ELi4ELi3EEENS4_18smem_ptr_flag_bitsILi16EEENSV_INS5_IJNSA_ILi8EEESI_EEENS5_IJSI_SC_EEEEEEEvNS4_8identityES13_S1D_vS1E_EENS_8epilogue10collective6detail29Sm90TmaWarpSpecializedAdapterINS1H_15DefaultEpilogueISK_SL_SL_NS1G_6thread17LinearCombinationISK_Li1EffLNS1L_9ScaleType4KindE0ELNS_15FloatRoundStyleE2ESK_EENS1_15EpilogueDefaultEEEEEvvEEEEvNT_6ParamsE)
        /*0524*/ 	.short	0x0210
        /*0526*/ 	.short	0x0470


	//----- nvinfo : EIATTR_SW_WAR
	.align		4
.L_45:
        /*0528*/ 	.byte	0x04, 0x36
        /*052a*/ 	.short	(.L_47 - .L_46)
.L_46:
        /*052c*/ 	.word	0x00000008
.L_47:


//--------------------- .nv.callgraph             --------------------------
	.section	.nv.callgraph,"",@"SHT_CUDA_CALLGRAPH"
	.align	4
	.sectionentsize	8
	.align		4
        /*0000*/ 	.word	0x00000000
	.align		4
        /*0004*/ 	.word	0xffffffff
	.align		4
        /*0008*/ 	.word	index@(_ZN7cutlass13device_kernelINS_4gemm6kernel13GemmUniversalIN4cute5tupleIJiiiiEEENS1_10collective13CollectiveMmaINS1_34MainloopSm90TmaGmmaWarpSpecializedILi11ENS5_IJNS4_1CILi4EEESB_NSA_ILi1EEEEEENS1_32KernelTmaWarpSpecializedPingpongEEENS5_IJNSA_ILi64EEENSA_ILi256EEENSA_ILi32EEEEEENS_6half_tENS5_IJlSC_lEEESK_SL_NS4_8TiledMMAINS4_8MMA_AtomIJNS4_4SM904GMMA26MMA_64x256x16_F32F16F16_SSILNSP_5MajorE0ELSR_0ELNSP_7ScaleInE1ELSS_1EEEEEENS4_6LayoutINS5_IJSC_SC_SC_EEENS5_IJNSA_ILi0EEESX_SX_EEEEENS5_IJNS4_10UnderscoreES10_S10_EEEEENS4_23SM90_TMA_LOAD_MULTICASTENS4_14ComposedLayoutINS4_7SwizzleILi2ELi4ELi3EEENS4_18smem_ptr_flag_bitsILi16EEENSV_INS5_IJNSA_ILi8EEESI_EEENS5_IJSI_SC_EEEEEEEvNS4_8identityES13_S1D_vS1E_EENS_8epilogue10collective6detail29Sm90TmaWarpSpecializedAdapterINS1H_15DefaultEpilogueISK_SL_SL_NS1G_6thread17LinearCombinationISK_Li1EffLNS1L_9ScaleType4KindE0ELNS_15FloatRoundStyleE2ESK_EENS1_15EpilogueDefaultEEEEEvvEEEEvNT_6ParamsE)
	.align		4
        /*000c*/ 	.word	index@(__assertfail)
	.align		4
        /*0010*/ 	.word	0x00000000
	.align		4
        /*0014*/ 	.word	0xfffffffe
	.align		4
        /*0018*/ 	.word	0x00000000
	.align		4
        /*001c*/ 	.word	0xfffffffd
	.align		4
        /*0020*/ 	.word	0x00000000
	.align		4
        /*0024*/ 	.word	0xfffffffc


//--------------------- .nv.constant4             --------------------------
	.section	.nv.constant4,"a",@progbits
	.align	8
	.align		8
.nv.constant4:
        /*0000*/ 	.dword	__assertfail
	.align		8
        /*0008*/ 	.dword	__unnamed_1
	.align		8
        /*0010*/ 	.dword	_ZN40_INTERNAL_79cca742_4_k_cu_97e8aa37_214184cuda3std3__45__cpo5beginE
	.align		8
        /*0018*/ 	.dword	_ZN40_INTERNAL_79cca742_4_k_cu_97e8aa37_214184cuda3std3__45__cpo3endE
	.align		8
        /*0020*/ 	.dword	_ZN40_INTERNAL_79cca742_4_k_cu_97e8aa37_214184cuda3std3__45__cpo6cbeginE
	.align		8
        /*0028*/ 	.dword	_ZN40_INTERNAL_79cca742_4_k_cu_97e8aa37_214184cuda3std3__45__cpo4cendE
	.align		8
        /*0030*/ 	.dword	_ZN40_INTERNAL_79cca742_4_k_cu_97e8aa37_214184cuda3std3__442_GLOBAL__N__79cca742_4_k_cu_97e8aa37_214186ignoreE
	.align		8
        /*0038*/ 	.dword	_ZN40_INTERNAL_79cca742_4_k_cu_97e8aa37_214184cuda3std3__419piecewise_constructE
	.align		8
        /*0040*/ 	.dword	_ZN40_INTERNAL_79cca742_4_k_cu_97e8aa37_214184cuda3std3__48in_placeE
	.align		8
        /*0048*/ 	.dword	_ZN40_INTERNAL_79cca742_4_k_cu_97e8aa37_214184cuda3std6ranges3__45__cpo4swapE
	.align		8
        /*0050*/ 	.dword	_ZN40_INTERNAL_79cca742_4_k_cu_97e8aa37_214184cuda3std6ranges3__45__cpo9iter_moveE
	.align		8
        /*0058*/ 	.dword	_ZN40_INTERNAL_79cca742_4_k_cu_97e8aa37_214184cute7productE
	.align		8
        /*0060*/ 	.dword	_ZN40_INTERNAL_79cca742_4_k_cu_97e8aa37_214184cute1_E
	.align		8
        /*0068*/ 	.dword	$str$22
	.align		8
        /*0070*/ 	.dword	$str$23


//--------------------- .text._ZN7cutlass13device_kernelINS_4gemm6kernel13GemmUniversalIN4cute5tupleIJiiiiEEENS1_10collective13CollectiveMmaINS1_34MainloopSm90TmaGmmaWarpSpecializedILi11ENS5_IJNS4_1CILi4EEESB_NSA_ILi1EEEEEENS1_32KernelTmaWarpSpecializedPingpongEEENS5_IJNSA_ILi64EEENSA_ILi256EEENSA_ILi32EEEEEENS_6half_tENS5_IJlSC_lEEESK_SL_NS4_8TiledMMAINS4_8MMA_AtomIJNS4_4SM904GMMA26MMA_64x256x16_F32F16F16_SSILNSP_5MajorE0ELSR_0ELNSP_7ScaleInE1ELSS_1EEEEEENS4_6LayoutINS5_IJSC_SC_SC_EEENS5_IJNSA_ILi0EEESX_SX_EEEEENS5_IJNS4_10UnderscoreES10_S10_EEEEENS4_23SM90_TMA_LOAD_MULTICASTENS4_14ComposedLayoutINS4_7SwizzleILi2ELi4ELi3EEENS4_18smem_ptr_flag_bitsILi16EEENSV_INS5_IJNSA_ILi8EEESI_EEENS5_IJSI_SC_EEEEEEEvNS4_8identityES13_S1D_vS1E_EENS_8epilogue10collective6detail29Sm90TmaWarpSpecializedAdapterINS1H_15DefaultEpilogueISK_SL_SL_NS1G_6thread17LinearCombinationISK_Li1EffLNS1L_9ScaleType4KindE0ELNS_15FloatRoundStyleE2ESK_EENS1_15EpilogueDefaultEEEEEvvEEEEvNT_6ParamsE --------------------------
	.section	.text._ZN7cutlass13device_kernelINS_4gemm6kernel13GemmUniversalIN4cute5tupleIJiiiiEEENS1_10collective13CollectiveMmaINS1_34MainloopSm90TmaGmmaWarpSpecializedILi11ENS5_IJNS4_1CILi4EEESB_NSA_ILi1EEEEEENS1_32KernelTmaWarpSpecializedPingpongEEENS5_IJNSA_ILi64EEENSA_ILi256EEENSA_ILi32EEEEEENS_6half_tENS5_IJlSC_lEEESK_SL_NS4_8TiledMMAINS4_8MMA_AtomIJNS4_4SM904GMMA26MMA_64x256x16_F32F16F16_SSILNSP_5MajorE0ELSR_0ELNSP_7ScaleInE1ELSS_1EEEEEENS4_6LayoutINS5_IJSC_SC_SC_EEENS5_IJNSA_ILi0EEESX_SX_EEEEENS5_IJNS4_10UnderscoreES10_S10_EEEEENS4_23SM90_TMA_LOAD_MULTICASTENS4_14ComposedLayoutINS4_7SwizzleILi2ELi4ELi3EEENS4_18smem_ptr_flag_bitsILi16EEENSV_INS5_IJNSA_ILi8EEESI_EEENS5_IJSI_SC_EEEEEEEvNS4_8identityES13_S1D_vS1E_EENS_8epilogue10collective6detail29Sm90TmaWarpSpecializedAdapterINS1H_15DefaultEpilogueISK_SL_SL_NS1G_6thread17LinearCombinationISK_Li1EffLNS1L_9ScaleType4KindE0ELNS_15FloatRoundStyleE2ESK_EENS1_15EpilogueDefaultEEEEEvvEEEEvNT_6ParamsE,"ax",@progbits
	.align	128
.text._ZN7cutlass13device_kernelINS_4gemm6kernel13GemmUniversalIN4cute5tupleIJiiiiEEENS1_10collective13CollectiveMmaINS1_34MainloopSm90TmaGmmaWarpSpecializedILi11ENS5_IJNS4_1CILi4EEESB_NSA_ILi1EEEEEENS1_32KernelTmaWarpSpecializedPingpongEEENS5_IJNSA_ILi64EEENSA_ILi256EEENSA_ILi32EEEEEENS_6half_tENS5_IJlSC_lEEESK_SL_NS4_8TiledMMAINS4_8MMA_AtomIJNS4_4SM904GMMA26MMA_64x256x16_F32F16F16_SSILNSP_5MajorE0ELSR_0ELNSP_7ScaleInE1ELSS_1EEEEEENS4_6LayoutINS5_IJSC_SC_SC_EEENS5_IJNSA_ILi0EEESX_SX_EEEEENS5_IJNS4_10UnderscoreES10_S10_EEEEENS4_23SM90_TMA_LOAD_MULTICASTENS4_14ComposedLayoutINS4_7SwizzleILi2ELi4ELi3EEENS4_18smem_ptr_flag_bitsILi16EEENSV_INS5_IJNSA_ILi8EEESI_EEENS5_IJSI_SC_EEEEEEEvNS4_8identityES13_S1D_vS1E_EENS_8epilogue10collective6detail29Sm90TmaWarpSpecializedAdapterINS1H_15DefaultEpilogueISK_SL_SL_NS1G_6thread17LinearCombinationISK_Li1EffLNS1L_9ScaleType4KindE0ELNS_15FloatRoundStyleE2ESK_EENS1_15EpilogueDefaultEEEEEvvEEEEvNT_6ParamsE:
        .type           _ZN7cutlass13device_kernelINS_4gemm6kernel13GemmUniversalIN4cute5tupleIJiiiiEEENS1_10collective13CollectiveMmaINS1_34MainloopSm90TmaGmmaWarpSpecializedILi11ENS5_IJNS4_1CILi4EEESB_NSA_ILi1EEEEEENS1_32KernelTmaWarpSpecializedPingpongEEENS5_IJNSA_ILi64EEENSA_ILi256EEENSA_ILi32EEEEEENS_6half_tENS5_IJlSC_lEEESK_SL_NS4_8TiledMMAINS4_8MMA_AtomIJNS4_4SM904GMMA26MMA_64x256x16_F32F16F16_SSILNSP_5MajorE0ELSR_0ELNSP_7ScaleInE1ELSS_1EEEEEENS4_6LayoutINS5_IJSC_SC_SC_EEENS5_IJNSA_ILi0EEESX_SX_EEEEENS5_IJNS4_10UnderscoreES10_S10_EEEEENS4_23SM90_TMA_LOAD_MULTICASTENS4_14ComposedLayoutINS4_7SwizzleILi2ELi4ELi3EEENS4_18smem_ptr_flag_bitsILi16EEENSV_INS5_IJNSA_ILi8EEESI_EEENS5_IJSI_SC_EEEEEEEvNS4_8identityES13_S1D_vS1E_EENS_8epilogue10collective6detail29Sm90TmaWarpSpecializedAdapterINS1H_15DefaultEpilogueISK_SL_SL_NS1G_6thread17LinearCombinationISK_Li1EffLNS1L_9ScaleType4KindE0ELNS_15FloatRoundStyleE2ESK_EENS1_15EpilogueDefaultEEEEEvvEEEEvNT_6ParamsE,@function
        .size           _ZN7cutlass13device_kernelINS_4gemm6kernel13GemmUniversalIN4cute5tupleIJiiiiEEENS1_10collective13CollectiveMmaINS1_34MainloopSm90TmaGmmaWarpSpecializedILi11ENS5_IJNS4_1CILi4EEESB_NSA_ILi1EEEEEENS1_32KernelTmaWarpSpecializedPingpongEEENS5_IJNSA_ILi64EEENSA_ILi256EEENSA_ILi32EEEEEENS_6half_tENS5_IJlSC_lEEESK_SL_NS4_8TiledMMAINS4_8MMA_AtomIJNS4_4SM904GMMA26MMA_64x256x16_F32F16F16_SSILNSP_5MajorE0ELSR_0ELNSP_7ScaleInE1ELSS_1EEEEEENS4_6LayoutINS5_IJSC_SC_SC_EEENS5_IJNSA_ILi0EEESX_SX_EEEEENS5_IJNS4_10UnderscoreES10_S10_EEEEENS4_23SM90_TMA_LOAD_MULTICASTENS4_14ComposedLayoutINS4_7SwizzleILi2ELi4ELi3EEENS4_18smem_ptr_flag_bitsILi16EEENSV_INS5_IJNSA_ILi8EEESI_EEENS5_IJSI_SC_EEEEEEEvNS4_8identityES13_S1D_vS1E_EENS_8epilogue10collective6detail29Sm90TmaWarpSpecializedAdapterINS1H_15DefaultEpilogueISK_SL_SL_NS1G_6thread17LinearCombinationISK_Li1EffLNS1L_9ScaleType4KindE0ELNS_15FloatRoundStyleE2ESK_EENS1_15EpilogueDefaultEEEEEvvEEEEvNT_6ParamsE,(.L_x_344 - _ZN7cutlass13device_kernelINS_4gemm6kernel13GemmUniversalIN4cute5tupleIJiiiiEEENS1_10collective13CollectiveMmaINS1_34MainloopSm90TmaGmmaWarpSpecializedILi11ENS5_IJNS4_1CILi4EEESB_NSA_ILi1EEEEEENS1_32KernelTmaWarpSpecializedPingpongEEENS5_IJNSA_ILi64EEENSA_ILi256EEENSA_ILi32EEEEEENS_6half_tENS5_IJlSC_lEEESK_SL_NS4_8TiledMMAINS4_8MMA_AtomIJNS4_4SM904GMMA26MMA_64x256x16_F32F16F16_SSILNSP_5MajorE0ELSR_0ELNSP_7ScaleInE1ELSS_1EEEEEENS4_6LayoutINS5_IJSC_SC_SC_EEENS5_IJNSA_ILi0EEESX_SX_EEEEENS5_IJNS4_10UnderscoreES10_S10_EEEEENS4_23SM90_TMA_LOAD_MULTICASTENS4_14ComposedLayoutINS4_7SwizzleILi2ELi4ELi3EEENS4_18smem_ptr_flag_bitsILi16EEENSV_INS5_IJNSA_ILi8EEESI_EEENS5_IJSI_SC_EEEEEEEvNS4_8identityES13_S1D_vS1E_EENS_8epilogue10collective6detail29Sm90TmaWarpSpecializedAdapterINS1H_15DefaultEpilogueISK_SL_SL_NS1G_6thread17LinearCombinationISK_Li1EffLNS1L_9ScaleType4KindE0ELNS_15FloatRoundStyleE2ESK_EENS1_15EpilogueDefaultEEEEEvvEEEEvNT_6ParamsE)
        .other          _ZN7cutlass13device_kernelINS_4gemm6kernel13GemmUniversalIN4cute5tupleIJiiiiEEENS1_10collective13CollectiveMmaINS1_34MainloopSm90TmaGmmaWarpSpecializedILi11ENS5_IJNS4_1CILi4EEESB_NSA_ILi1EEEEEENS1_32KernelTmaWarpSpecializedPingpongEEENS5_IJNSA_ILi64EEENSA_ILi256EEENSA_ILi32EEEEEENS_6half_tENS5_IJlSC_lEEESK_SL_NS4_8TiledMMAINS4_8MMA_AtomIJNS4_4SM904GMMA26MMA_64x256x16_F32F16F16_SSILNSP_5MajorE0ELSR_0ELNSP_7ScaleInE1ELSS_1EEEEEENS4_6LayoutINS5_IJSC_SC_SC_EEENS5_IJNSA_ILi0EEESX_SX_EEEEENS5_IJNS4_10UnderscoreES10_S10_EEEEENS4_23SM90_TMA_LOAD_MULTICASTENS4_14ComposedLayoutINS4_7SwizzleILi2ELi4ELi3EEENS4_18smem_ptr_flag_bitsILi16EEENSV_INS5_IJNSA_ILi8EEESI_EEENS5_IJSI_SC_EEEEEEEvNS4_8identityES13_S1D_vS1E_EENS_8epilogue10collective6detail29Sm90TmaWarpSpecializedAdapterINS1H_15DefaultEpilogueISK_SL_SL_NS1G_6thread17LinearCombinationISK_Li1EffLNS1L_9ScaleType4KindE0ELNS_15FloatRoundStyleE2ESK_EENS1_15EpilogueDefaultEEEEEvvEEEEvNT_6ParamsE,@"STO_CUDA_ENTRY STV_DEFAULT"
_ZN7cutlass13device_kernelINS_4gemm6kernel13GemmUniversalIN4cute5tupleIJiiiiEEENS1_10collective13CollectiveMmaINS1_34MainloopSm90TmaGmmaWarpSpecializedILi11ENS5_IJNS4_1CILi4EEESB_NSA_ILi1EEEEEENS1_32KernelTmaWarpSpecializedPingpongEEENS5_IJNSA_ILi64EEENSA_ILi256EEENSA_ILi32EEEEEENS_6half_tENS5_IJlSC_lEEESK_SL_NS4_8TiledMMAINS4_8MMA_AtomIJNS4_4SM904GMMA26MMA_64x256x16_F32F16F16_SSILNSP_5MajorE0ELSR_0ELNSP_7ScaleInE1ELSS_1EEEEEENS4_6LayoutINS5_IJSC_SC_SC_EEENS5_IJNSA_ILi0EEESX_SX_EEEEENS5_IJNS4_10UnderscoreES10_S10_EEEEENS4_23SM90_TMA_LOAD_MULTICASTENS4_14ComposedLayoutINS4_7SwizzleILi2ELi4ELi3EEENS4_18smem_ptr_flag_bitsILi16EEENSV_INS5_IJNSA_ILi8EEESI_EEENS5_IJSI_SC_EEEEEEEvNS4_8identityES13_S1D_vS1E_EENS_8epilogue10collective6detail29Sm90TmaWarpSpecializedAdapterINS1H_15DefaultEpilogueISK_SL_SL_NS1G_6thread17LinearCombinationISK_Li1EffLNS1L_9ScaleType4KindE0ELNS_15FloatRoundStyleE2ESK_EENS1_15EpilogueDefaultEEEEEvvEEEEvNT_6ParamsE:
[----:B------:R-:W0:Y:S02]  /*0000*/  LDC R1, c[0x0][0x28] ;  /* 0x00000a00ff017b82 */ /* 0x000e240000000800 */
[----:B0-----:R-:W-:Y:S01]  /*0010*/  VIADD R1, R1, 0xfffffff8 ;  /* 0xfffffff801017836 */ /* 0x001fe20000000000 */
[----:B------:R-:W0:Y:S01]  /*0020*/  S2R R4, SR_TID.X ;  /* 0x0000000000047919 */ /* 0x000e220000002100 */
[----:B------:R-:W-:Y:S01]  /*0030*/  ELECT P0, URZ, PT ;  /* 0x00000000003f782f */ /* 0x000fe20003800000 */
[----:B------:R-:W-:Y:S01]  /*0040*/  BSSY B0, `(.L_x_0) ;  /* 0x000000f000007945 */ /* 0x000fe20003800000 */
[--C-:B0-----:R-:W-:Y:S02]  /*0050*/  SHF.R.U32.HI R2, RZ, 0x5, R4.reuse ;  /* 0x00000005ff027819 */ /* 0x101fe40000011604 */
[----:B------:R-:W-:-:S03]  /*0060*/  SHF.R.U32.HI R7, RZ, 0x7, R4 ;  /* 0x00000007ff077819 */ /* 0x000fc60000011604 */
[----:B------:R-:W0:Y:S04]  /*0070*/  SHFL.IDX PT, R5, R2, RZ, 0x1f ;  /* 0x00001fff02057589 */ /* 0x000e2800000e0000 */
[----:B------:R1:W2:Y:S01]  /*0080*/  SHFL.IDX PT, R10, R7, RZ, 0x1f ;  /* 0x00001fff070a7589 */ /* 0x0002a200000e0000 */
[----:B0-----:R-:W-:-:S13]  /*0090*/  ISETP.NE.OR P0, PT, R5, RZ, !P0 ;  /* 0x000000ff0500720c */ /* 0x001fda0004705670 */
[----:B-12---:R-:W-:Y:S05]  /*00a0*/  @P0 BRA `(.L_x_1) ;  /* 0x0000000000200947 */ /* 0x006fea0003800000 */
[----:B------:R-:W-:Y:S02]  /*00b0*/  ULDC.64 UR4, c[0x0][0x198] ;  /* 0x0000660000047ab9 */ /* 0x000fe40000000a00 */
[----:B------:R-:W-:Y:S02]  /*00c0*/  UIADD3 UR6, UP0, UR4, 0xf0, URZ ;  /* 0x000000f004067890 */ /* 0x000fe4000ff1e03f */
[----:B------:R-:W-:Y:S02]  /*00d0*/  UIADD3 UR4, UP1, UR4, 0x1f0, URZ ;  /* 0x000001f004047890 */ /* 0x000fe4000ff3e03f */
[----:B------:R-:W-:Y:S02]  /*00e0*/  UIADD3.X UR7, URZ, UR5, URZ, UP0, !UPT ;  /* 0x000000053f077290 */ /* 0x000fe400087fe43f */
[----:B------:R-:W-:-:S07]  /*00f0*/  UIADD3.X UR5, URZ, UR5, URZ, UP1, !UPT ;  /* 0x000000053f057290 */ /* 0x000fce0008ffe43f */
[----:B------:R0:W-:Y:S02]  /*0100*/  UTMACCTL.PF [UR6] ;  /* 0x00000000060079b9 */ /* 0x0001e40008040000 */
[----:B------:R0:W-:Y:S02]  /*0110*/  UTMACCTL.PF [UR4] ;  /* 0x00000000040079b9 */ /* 0x0001e40008040000 */
[----:B0-----:R-:W-:Y:S01]  /*0120*/  NOP ;  /* 0x0000000000007918 */ /* 0x001fe20000000000 */
.L_x_1:
[----:B------:R-:W-:Y:S05]  /*0130*/  BSYNC B0 ;  /* 0x0000000000007941 */ /* 0x000fea0003800000 */
.L_x_0:
[----:B------:R-:W0:Y:S01]  /*0140*/  SHFL.IDX PT, R8, R2, RZ, 0x1f ;  /* 0x00001fff02087589 */ /* 0x000e2200000e0000 */
[----:B------:R-:W-:-:S04]  /*0150*/  SHF.R.S32.HI R3, RZ, 0x1f, R4 ;  /* 0x0000001fff037819 */ /* 0x000fc80000011404 */
[----:B------:R-:W-:-:S04]  /*0160*/  LEA.HI R3, R3, R4, RZ, 0x7 ;  /* 0x0000000403037211 */ /* 0x000fc800078f38ff */
[----:B------:R-:W-:-:S05]  /*0170*/  LOP3.LUT R3, R3, 0xffffff80, RZ, 0xc0, !PT ;  /* 0xffffff8003037812 */ /* 0x000fca00078ec0ff */
[----:B------:R-:W-:Y:S01]  /*0180*/  IMAD.IADD R3, R4, 0x1, -R3 ;  /* 0x0000000104037824 */ /* 0x000fe200078e0a03 */
[----:B0-----:R-:W-:-:S13]  /*0190*/  ISETP.NE.AND P0, PT, R8, RZ, PT ;  /* 0x000000ff0800720c */ /* 0x001fda0003f05270 */
[----:B------:R-:W-:Y:S05]  /*01a0*/  @P0 BRA `(.L_x_2) ;  /* 0x00000000009c0947 */ /* 0x000fea0003800000 */
[----:B------:R-:W-:Y:S01]  /*01b0*/  ELECT P0, URZ, PT ;  /* 0x00000000003f782f */ /* 0x000fe20003800000 */
[----:B------:R-:W-:-:S12]  /*01c0*/  BSSY B0, `(.L_x_2) ;  /* 0x0000025000007945 */ /* 0x000fd80003800000 */
[----:B------:R-:W-:Y:S05]  /*01d0*/  @!P0 BRA `(.L_x_3) ;  /* 0x00000000008c8947 */ /* 0x000fea0003800000 */
[----:B------:R-:W0:Y:S01]  /*01e0*/  S2UR UR8, SR_CgaCtaId ;  /* 0x00000000000879c3 */ /* 0x000e220000008800 */
[----:B------:R-:W-:Y:S01]  /*01f0*/  UMOV UR4, 0x400 ;  /* 0x0000040000047882 */ /* 0x000fe20000000000 */
[----:B------:R-:W-:Y:S01]  /*0200*/  UMOV UR5, 0x1 ;  /* 0x0000000100057882 */ /* 0x000fe20000000000 */
[----:B------:R-:W-:Y:S02]  /*0210*/  UMOV UR6, 0x7 ;  /* 0x0000000700067882 */ /* 0x000fe40000000000 */
[----:B------:R-:W-:-:S04]  /*0220*/  UIADD3 UR6, -UR6, 0x100000, URZ ;  /* 0x0010000006067890 */ /* 0x000fc8000fffe13f */
[----:B------:R-:W-:Y:S02]  /*0230*/  USHF.L.U32 UR7, UR6, 0xb, URZ ;  /* 0x0000000b06077899 */ /* 0x000fe4000800063f */
[----:B------:R-:W-:Y:S02]  /*0240*/  USHF.L.U32 UR6, UR6, 0x1, URZ ;  /* 0x0000000106067899 */ /* 0x000fe4000800063f */
[----:B0-----:R-:W-:Y:S02]  /*0250*/  ULEA UR8, UR8, UR4, 0x18 ;  /* 0x0000000408087291 */ /* 0x001fe4000f8ec03f */
[----:B------:R-:W-:-:S04]  /*0260*/  UIADD3 UR4, -UR5, 0x100000, URZ ;  /* 0x0010000005047890 */ /* 0x000fc8000fffe13f */
[----:B------:R-:W-:Y:S02]  /*0270*/  USHF.L.U32 UR5, UR4, 0xb, URZ ;  /* 0x0000000b04057899 */ /* 0x000fe4000800063f */
[----:B------:R-:W-:Y:S01]  /*0280*/  USHF.L.U32 UR4, UR4, 0x1, URZ ;  /* 0x0000000104047899 */ /* 0x000fe2000800063f */
[----:B------:R-:W0:Y:S11]  /*0290*/  FENCE.VIEW.ASYNC.S ;  /* 0x00000000000073c6 */ /* 0x000e360000000000 */
[----:B0-----:R0:W1:Y:S01]  /*02a0*/  SYNCS.EXCH.64 URZ, [UR8], UR4 ;  /* 0x00000004083f75b2 */ /* 0x0010620008000100 */
[----:B------:R0:W2:Y:S01]  /*02b0*/  SYNCS.EXCH.64 URZ, [UR8+0x58], UR6 ;  /* 0x00005806083f75b2 */ /* 0x0000a20008000100 */
[----:B------:R0:W3:Y:S01]  /*02c0*/  SYNCS.EXCH.64 URZ, [UR8+0x8], UR4 ;  /* 0x00000804083f75b2 */ /* 0x0000e20008000100 */
[----:B------:R0:W4:Y:S01]  /*02d0*/  SYNCS.EXCH.64 URZ, [UR8+0x60], UR6 ;  /* 0x00006006083f75b2 */ /* 0x0001220008000100 */
[----:B------:R0:W0:Y:S01]  /*02e0*/  SYNCS.EXCH.64 URZ, [UR8+0x10], UR4 ;  /* 0x00001004083f75b2 */ /* 0x0000220008000100 */
        /* <DEDUP_REMOVED lines=17> */
[----:B------:R-:W-:Y:S01]  /*0400*/  NOP ;  /* 0x0000000000007918 */ /* 0x000fe20000000000 */
.L_x_3:
[----:B0-----:R-:W-:Y:S05]  /*0410*/  BSYNC B0 ;  /* 0x0000000000007941 */ /* 0x001fea0003800000 */
.L_x_2:
[----:B------:R-:W0:Y:S01]  /*0420*/  S2UR UR12, SR_CTAID.X ;  /* 0x00000000000c79c3 */ /* 0x000e220000002500 */
[----:B------:R-:W-:Y:S01]  /*0430*/  SHF.R.S32.HI R0, RZ, 0x1f, R3 ;  /* 0x0000001fff007819 */ /* 0x000fe20000011403 */
[----:B------:R-:W5:Y:S01]  /*0440*/  SHFL.IDX PT, R15, R2, RZ, 0x1f ;  /* 0x00001fff020f7589 */ /* 0x000f6200000e0000 */
[----:B------:R-:W-:Y:S02]  /*0450*/  SHF.R.S32.HI R11, RZ, 0x1f, R8 ;  /* 0x0000001fff0b7819 */ /* 0x000fe40000011408 */
[----:B------:R-:W-:Y:S02]  /*0460*/  ELECT P0, URZ, PT ;  /* 0x00000000003f782f */ /* 0x000fe40003800000 */
[----:B------:R-:W-:Y:S01]  /*0470*/  LEA.HI R6, R0, R3, RZ, 0x3 ;  /* 0x0000000300067211 */ /* 0x000fe200078f18ff */
[----:B------:R1:W2:Y:S01]  /*0480*/  SHFL.IDX PT, R13, R2, RZ, 0x1f ;  /* 0x00001fff020d7589 */ /* 0x0002a200000e0000 */
[----:B------:R-:W-:Y:S02]  /*0490*/  LEA.HI R11, R11, R8, RZ, 0x2 ;  /* 0x000000080b0b7211 */ /* 0x000fe400078f10ff */
[----:B------:R-:W-:-:S02]  /*04a0*/  ELECT P1, URZ, PT ;  /* 0x00000000003f782f */ /* 0x000fc40003820000 */
[--C-:B------:R-:W-:Y:S01]  /*04b0*/  SHF.R.S32.HI R9, RZ, 0x3, R6.reuse ;  /* 0x00000003ff097819 */ /* 0x100fe20000011406 */
[----:B------:R-:W-:Y:S01]  /*04c0*/  ULDC UR4, c[0x0][0x150] ;  /* 0x0000540000047ab9 */ /* 0x000fe20000000800 */
[----:B------:R-:W-:Y:S01]  /*04d0*/  SHF.R.S32.HI R12, RZ, 0x1f, R6 ;  /* 0x0000001fff0c7819 */ /* 0x000fe20000011406 */
[----:B------:R-:W3:Y:S01]  /*04e0*/  LDC R14, c[0x0][0x140] ;  /* 0x00005000ff0e7b82 */ /* 0x000ee20000000800 */
[----:B------:R-:W4:Y:S01]  /*04f0*/  S2R R6, SR_CTAID.Y ;  /* 0x0000000000067919 */ /* 0x000f220000002600 */
[----:B------:R-:W-:Y:S01]  /*0500*/  LOP3.LUT R11, R11, 0x3ffffffc, RZ, 0xc0, !PT ;  /* 0x3ffffffc0b0b7812 */ /* 0x000fe200078ec0ff */
[----:B------:R-:W-:Y:S01]  /*0510*/  UMOV UR11, 0x80 ;  /* 0x00000080000b7882 */ /* 0x000fe20000000000 */
[----:B------:R-:W-:Y:S01]  /*0520*/  LEA.HI R12, R12, R9, RZ, 0x2 ;  /* 0x000000090c0c7211 */ /* 0x000fe200078f10ff */
[----:B------:R-:W-:Y:S01]  /*0530*/  NOP ;  /* 0x0000000000007918 */ /* 0x000fe20000000000 */
[----:B-1----:R-:W-:Y:S01]  /*0540*/  SHF.R.S32.HI R2, RZ, 0x1f, R5 ;  /* 0x0000001fff027819 */ /* 0x002fe20000011405 */
[----:B------:R-:W-:Y:S01]  /*0550*/  IMAD.IADD R11, R8, 0x1, -R11 ;  /* 0x00000001080b7824 */ /* 0x000fe200078e0a0b */
[----:B------:R-:W-:Y:S01]  /*0560*/  LOP3.LUT R12, R12, 0xfffffffc, RZ, 0xc0, !PT ;  /* 0xfffffffc0c0c7812 */ /* 0x000fe200078ec0ff */
[----:B------:R-:W1:Y:S01]  /*0570*/  LDC R25, c[0x0][0x148] ;  /* 0x00005200ff197b82 */ /* 0x000e620000000800 */
[----:B------:R-:W-:Y:S01]  /*0580*/  LEA.HI R2, R2, R5, RZ, 0x2 ;  /* 0x0000000502027211 */ /* 0x000fe200078f10ff */
[----:B------:R-:W-:Y:S01]  /*0590*/  NOP ;  /* 0x0000000000007918 */ /* 0x000fe20000000000 */
[C---:B------:R-:W-:Y:S01]  /*05a0*/  VIADD R35, R10.reuse, 0xffffffff ;  /* 0xffffffff0a237836 */ /* 0x040fe20000000000 */
[----:B------:R-:W-:Y:S01]  /*05b0*/  ISETP.NE.AND P3, PT, R10, RZ, PT ;  /* 0x000000ff0a00720c */ /* 0x000fe20003f65270 */
[----:B------:R-:W-:Y:S01]  /*05c0*/  IMAD.IADD R12, R9, 0x1, -R12 ;  /* 0x00000001090c7824 */ /* 0x000fe200078e0a0c */
[----:B0-----:R-:W-:Y:S01]  /*05d0*/  I2FP.F32.U32 R9, UR12 ;  /* 0x0000000c00097c45 */ /* 0x001fe20008201000 */
[----:B------:R-:W-:Y:S01]  /*05e0*/  IMAD.MOV.U32 R153, RZ, RZ, 0x1 ;  /* 0x00000001ff997424 */ /* 0x000fe200078e00ff */
[----:B-----5:R-:W-:Y:S01]  /*05f0*/  ISETP.NE.OR P0, PT, R15, RZ, !P0 ;  /* 0x000000ff0f00720c */ /* 0x020fe20004705670 */
[----:B------:R-:W-:Y:S01]  /*0600*/  IMAD R11, R11, 0x4, R12 ;  /* 0x000000040b0b7824 */ /* 0x000fe200078e020c */
[----:B--2---:R-:W-:Y:S01]  /*0610*/  ISETP.NE.OR P1, PT, R13, RZ, !P1 ;  /* 0x000000ff0d00720c */ /* 0x004fe20004f25670 */
[----:B------:R-:W-:Y:S01]  /*0620*/  FMUL R9, R9, UR4 ;  /* 0x0000000409097c20 */ /* 0x000fe20008400000 */
[----:B------:R-:W0:Y:S01]  /*0630*/  LDC R13, c[0x0][0x144] ;  /* 0x00005100ff0d7b82 */ /* 0x000e220000000800 */
[----:B------:R-:W-:Y:S01]  /*0640*/  LOP3.LUT R2, R2, 0xfffffffc, RZ, 0xc0, !PT ;  /* 0xfffffffc02027812 */ /* 0x000fe200078ec0ff */
[----:B------:R-:W-:Y:S01]  /*0650*/  ULDC UR4, c[0x0][0x154] ;  /* 0x0000550000047ab9 */ /* 0x000fe20000000800 */
[----:B------:R-:W-:Y:S01]  /*0660*/  SHF.R.S32.HI R8, RZ, 0x1f, R11 ;  /* 0x0000001fff087819 */ /* 0x000fe2000001140b */
[----:B------:R-:W-:Y:S01]  /*0670*/  IMAD.SHL.U32 R152, R11, 0x4, RZ ;  /* 0x000000040b987824 */ /* 0x000fe200078e00ff */
[----:B------:R-:W2:Y:S01]  /*0680*/  F2I.U32.TRUNC.NTZ R9, R9 ;  /* 0x0000000900097305 */ /* 0x000ea2000020f000 */
[----:B------:R-:W-:Y:S01]  /*0690*/  IMAD.IADD R5, R5, 0x1, -R2 ;  /* 0x0000000105057824 */ /* 0x000fe200078e0a02 */
[----:B------:R-:W-:-:S02]  /*06a0*/  LEA.HI R8, R8, R11, RZ, 0x2 ;  /* 0x0000000b08087211 */ /* 0x000fc400078f10ff */
[----:B------:R-:W-:Y:S01]  /*06b0*/  VOTEU.ALL UP2, P0 ;  /* 0x00000000003f7886 */ /* 0x000fe20000040000 */
[----:B------:R-:W-:Y:S01]  /*06c0*/  LOP3.LUT R152, R11, 0xc, R152, 0x78, !PT ;  /* 0x0000000c0b987812 */ /* 0x000fe200078e7898 */
[----:B------:R-:W-:Y:S01]  /*06d0*/  VOTEU.ALL UP3, P1 ;  /* 0x00000000003f7886 */ /* 0x000fe20000860000 */
[----:B----4-:R-:W-:Y:S01]  /*06e0*/  I2FP.F32.U32 R2, R6 ;  /* 0x0000000600027245 */ /* 0x010fe20000201000 */
[----:B------:R-:W-:Y:S01]  /*06f0*/  VOTEU.ALL UP4, P1 ;  /* 0x00000000003f7886 */ /* 0x000fe20000880000 */
[----:B------:R-:W4:Y:S01]  /*0700*/  @!UP2 S2UR UR7, SR_CgaCtaId ;  /* 0x000000000007a9c3 */ /* 0x000f220000008800 */
[----:B------:R-:W-:Y:S01]  /*0710*/  LOP3.LUT R8, R8, 0xfffffffc, RZ, 0xc0, !PT ;  /* 0xfffffffc08087812 */ /* 0x000fe200078ec0ff */
[----:B------:R-:W-:Y:S01]  /*0720*/  @!UP2 UMOV UR6, 0x400 ;  /* 0x000004000006a882 */ /* 0x000fe20000000000 */
[----:B------:R-:W-:Y:S01]  /*0730*/  FMUL R2, R2, UR4 ;  /* 0x0000000402027c20 */ /* 0x000fe20008400000 */
[----:B------:R-:W-:Y:S01]  /*0740*/  UMOV UR4, 0x20 ;  /* 0x0000002000047882 */ /* 0x000fe20000000000 */
[----:B------:R-:W-:Y:S01]  /*0750*/  @!UP3 UMOV UR9, 0x400 ;  /* 0x000004000009b882 */ /* 0x000fe20000000000 */
[----:B--2---:R-:W-:Y:S01]  /*0760*/  IMAD.MOV R12, RZ, RZ, -R9 ;  /* 0x000000ffff0c7224 */ /* 0x004fe200078e0a09 */
[----:B------:R-:W-:-:S04]  /*0770*/  @!UP2 UIADD3 UR4, -UR4, 0x100000, URZ ;  /* 0x001000000404a890 */ /* 0x000fc8000fffe13f */
[----:B------:R-:W-:Y:S02]  /*0780*/  @!UP2 USHF.L.U32 UR5, UR4, 0xb, URZ ;  /* 0x0000000b0405a899 */ /* 0x000fe4000800063f */
[----:B------:R-:W-:Y:S01]  /*0790*/  @!UP2 USHF.L.U32 UR4, UR4, 0x1, URZ ;  /* 0x000000010404a899 */ /* 0x000fe2000800063f */
[----:B------:R-:W2:Y:S01]  /*07a0*/  @!UP3 S2UR UR10, SR_CgaCtaId ;  /* 0x00000000000ab9c3 */ /* 0x000ea20000008800 */
[----:B------:R-:W-:Y:S01]  /*07b0*/  IMAD.IADD R8, R11, 0x1, -R8 ;  /* 0x000000010b087824 */ /* 0x000fe200078e0a08 */
[----:B------:R-:W5:Y:S01]  /*07c0*/  F2I.U32.TRUNC.NTZ R2, R2 ;  /* 0x0000000200027305 */ /* 0x000f62000020f000 */
[----:B0-----:R-:W-:Y:S01]  /*07d0*/  IMAD R21, R13, R12, UR12 ;  /* 0x0000000c0d157e24 */ /* 0x001fe2000f8e020c */
[----:B------:R-:W-:Y:S01]  /*07e0*/  VOTEU.ALL UP5, P1 ;  /* 0x00000000003f7886 */ /* 0x000fe200008a0000 */
[----:B---3--:R-:W-:Y:S01]  /*07f0*/  ISETP.EQ.U32.AND P2, PT, R14, 0x1, PT ;  /* 0x000000010e00780c */ /* 0x008fe20003f42070 */
[----:B------:R-:W-:Y:S01]  /*0800*/  VOTEU.ALL UP0, P0 ;  /* 0x00000000003f7886 */ /* 0x000fe20000000000 */
[----:B------:R-:W-:Y:S01]  /*0810*/  VOTEU.ALL UP1, P0 ;  /* 0x00000000003f7886 */ /* 0x000fe20000020000 */
[----:B------:R-:W-:Y:S01]  /*0820*/  ISETP.NE.AND P4, PT, R8, R21, PT ;  /* 0x000000150800720c */ /* 0x000fe20003f85270 */
[----:B------:R0:W3:Y:S01]  /*0830*/  SHFL.IDX PT, R14, R7, RZ, 0x1f ;  /* 0x00001fff070e7589 */ /* 0x0000e200000e0000 */
[----:B------:R-:W-:-:S02]  /*0840*/  LOP3.LUT P0, RZ, R3, 0x7, RZ, 0xc0, !PT ;  /* 0x0000000703ff7812 */ /* 0x000fc4000780c0ff */
[----:B------:R-:W-:Y:S02]  /*0850*/  ISETP.GE.U32.AND P6, PT, R35, 0x2, PT ;  /* 0x000000022300780c */ /* 0x000fe40003fc6070 */
[----:B------:R-:W-:Y:S01]  /*0860*/  ISETP.LT.U32.AND P0, PT, R152, 0x10, !P0 ;  /* 0x000000109800780c */ /* 0x000fe20004701070 */
[----:B----4-:R-:W-:Y:S01]  /*0870*/  @!UP2 ULEA UR8, UR7, UR6, 0x18 ;  /* 0x000000060708a291 */ /* 0x010fe2000f8ec03f */
[----:B-----5:R-:W-:Y:S01]  /*0880*/  IMAD.MOV R20, RZ, RZ, -R2 ;  /* 0x000000ffff147224 */ /* 0x020fe200078e0a02 */
[----:B------:R-:W-:-:S04]  /*0890*/  @!UP3 UIADD3 UR6, -UR11, 0x100000, URZ ;  /* 0x001000000b06b890 */ /* 0x000fc8000fffe13f */
[----:B------:R-:W-:Y:S02]  /*08a0*/  @!UP3 USHF.L.U32 UR7, UR6, 0xb, URZ ;  /* 0x0000000b0607b899 */ /* 0x000fe4000800063f */
[----:B------:R-:W-:Y:S01]  /*08b0*/  @!UP3 USHF.L.U32 UR6, UR6, 0x1, URZ ;  /* 0x000000010606b899 */ /* 0x000fe2000800063f */
[----:B------:R-:W-:Y:S01]  /*08c0*/  VOTEU.ALL UP2, P1 ;  /* 0x00000000003f7886 */ /* 0x000fe20000840000 */
[----:B------:R-:W-:Y:S01]  /*08d0*/  @P4 SHF.R.S32.HI R9, RZ, 0x1f, R152 ;  /* 0x0000001fff094819 */ /* 0x000fe20000011498 */
[----:B-1----:R-:W-:Y:S01]  /*08e0*/  IMAD R2, R25, R20, R6 ;  /* 0x0000001419027224 */ /* 0x002fe200078e0206 */
[----:B--2---:R-:W-:Y:S02]  /*08f0*/  @!UP3 ULEA UR9, UR10, UR9, 0x18 ;  /* 0x000000090a09b291 */ /* 0x004fe4000f8ec03f */
[----:B------:R-:W-:Y:S01]  /*0900*/  @P4 LEA.HI R9, R9, R152, RZ, 0x2 ;  /* 0x0000009809094211 */ /* 0x000fe200078f10ff */
[----:B------:R-:W-:Y:S01]  /*0910*/  VOTEU.ALL UP3, P1 ;  /* 0x00000000003f7886 */ /* 0x000fe20000860000 */
[----:B------:R-:W-:Y:S01]  /*0920*/  ISETP.NE.AND P1, PT, R5, 0x3, PT ;  /* 0x000000030500780c */ /* 0x000fe20003f25270 */
[----:B------:R-:W1:Y:S02]  /*0930*/  FENCE.VIEW.ASYNC.S ;  /* 0x00000000000073c6 */ /* 0x000e640000000000 */
[----:B-1----:R0:W1:Y:S01]  /*0940*/  @!UP0 SYNCS.EXCH.64 URZ, [UR8+0xe0], UR4 ;  /* 0x0000e004083f85b2 */ /* 0x0020620008000100 */
[----:B------:R-:W-:-:S02]  /*0950*/  @P4 SHF.R.S32.HI R9, RZ, 0x2, R9 ;  /* 0x00000002ff094819 */ /* 0x000fc40000011409 */
[----:B------:R-:W-:Y:S02]  /*0960*/  ISETP.EQ.OR P1, PT, R5, RZ, !P1 ;  /* 0x000000ff0500720c */ /* 0x000fe40004f22670 */
[----:B------:R-:W-:Y:S02]  /*0970*/  @P4 ISETP.NE.AND P5, PT, R9, R2, PT ;  /* 0x000000020900420c */ /* 0x000fe40003fa5270 */
[----:B------:R-:W-:Y:S02]  /*0980*/  ISETP.EQ.AND P1, PT, R10, RZ, P1 ;  /* 0x000000ff0a00720c */ /* 0x000fe40000f22270 */
[----:B------:R-:W-:Y:S02]  /*0990*/  SEL R2, RZ, 0x1, !P0 ;  /* 0x00000001ff027807 */ /* 0x000fe40004000000 */
[----:B------:R-:W-:Y:S02]  /*09a0*/  @P4 SEL R153, RZ, 0x1, P5 ;  /* 0x00000001ff994807 */ /* 0x000fe40002800000 */
[----:B------:R-:W-:-:S02]  /*09b0*/  SEL R16, RZ, 0x1, !P1 ;  /* 0x00000001ff107807 */ /* 0x000fc40004800000 */
[----:B------:R-:W-:Y:S01]  /*09c0*/  LOP3.LUT R153, R153, R2, RZ, 0xc0, !PT ;  /* 0x0000000299997212 */ /* 0x000fe200078ec0ff */
[----:B------:R0:W2:Y:S01]  /*09d0*/  @!UP1 SYNCS.EXCH.64 URZ, [UR8+0xe8], UR4 ;  /* 0x0000e804083f95b2 */ /* 0x0000a20008000100 */
[----:B------:R-:W-:Y:S01]  /*09e0*/  NOP ;  /* 0x0000000000007918 */ /* 0x000fe20000000000 */
[----:B------:R-:W-:Y:S01]  /*09f0*/  SEL R16, R16, 0x2, P6 ;  /* 0x0000000210107807 */ /* 0x000fe20003000000 */
[----:B------:R0:W4:Y:S01]  /*0a00*/  @!UP2 SYNCS.EXCH.64 URZ, [UR9+0xc0], UR6 ;  /* 0x0000c006093fa5b2 */ /* 0x0001220008000100 */
[----:B------:R0:W0:Y:S01]  /*0a10*/  @!UP3 SYNCS.EXCH.64 URZ, [UR9+0xc8], UR6 ;  /* 0x0000c806093fb5b2 */ /* 0x0000220008000100 */
[----:B------:R0:W0:Y:S01]  /*0a20*/  @!UP4 SYNCS.EXCH.64 URZ, [UR9+0xd0], UR6 ;  /* 0x0000d006093fc5b2 */ /* 0x0000220008000100 */
[----:B------:R0:W0:Y:S01]  /*0a30*/  @!UP5 SYNCS.EXCH.64 URZ, [UR9+0xd8], UR6 ;  /* 0x0000d806093fd5b2 */ /* 0x0000220008000100 */
[----:B------:R-:W-:Y:S01]  /*0a40*/  NOP ;  /* 0x0000000000007918 */ /* 0x000fe20000000000 */
[----:B-1-3--:R-:W-:Y:S05]  /*0a50*/  @!P2 BRA `(.L_x_4) ;  /* 0x000000000008a947 */ /* 0x00afea0003800000 */
[----:B0-2-4-:R-:W-:Y:S01]  /*0a60*/  UCGABAR_ARV ;  /* 0x00000000000079c7 */ /* 0x015fe20008000000 */
[----:B------:R-:W-:Y:S05]  /*0a70*/  BRA `(.L_x_5) ;  /* 0x0000000000047947 */ /* 0x000fea0003800000 */
.L_x_4:
[----:B0-2-4-:R-:W-:Y:S01]  /*0a80*/  NOP ;  /* 0x0000000000007918 */ /* 0x015fe20000000000 */
.L_x_5:
[----:B------:R-:W-:Y:S01]  /*0a90*/  ULDC.64 UR4, c[0x0][0x598] ;  /* 0x0001660000047ab9 */ /* 0x000fe20000000a00 */
[----:B------:R-:W-:Y:S01]  /*0aa0*/  ULDC.64 UR36, c[0x0][0x208] ;  /* 0x0000820000247ab9 */ /* 0x000fe20000000a00 */
[----:B------:R-:W-:-:S04]  /*0ab0*/  ISETP.NE.U32.AND P0, PT, RZ, UR4, PT ;  /* 0x00000004ff007c0c */ /* 0x000fc8000bf05070 */
[----:B------:R-:W-:-:S13]  /*0ac0*/  ISETP.NE.AND.EX P0, PT, RZ, UR5, PT, P0 ;  /* 0x00000005ff007c0c */ /* 0x000fda000bf05300 */
[----:B------:R-:W-:Y:S05]  /*0ad0*/  @!P0 BRA `(.L_x_6) ;  /* 0x00000000001c8947 */ /* 0x000fea0003800000 */
[----:B------:R-:W0:Y:S02]  /*0ae0*/  LDC.64 R8, c[0x0][0x598] ;  /* 0x00016600ff087b82 */ /* 0x000e240000000a00 */
[----:B0-----:R-:W2:Y:S02]  /*0af0*/  LDG.E.64 R8, desc[UR36][R8.64] ;  /* 0x0000002408087981 */ /* 0x001ea4000c1e1b00 */
[----:B--2---:R-:W-:-:S04]  /*0b00*/  ISETP.NE.U32.AND P0, PT, R8, RZ, PT ;  /* 0x000000ff0800720c */ /* 0x004fc80003f05070 */
[----:B------:R-:W-:-:S13]  /*0b10*/  ISETP.NE.AND.EX P0, PT, R9, RZ, PT, P0 ;  /* 0x000000ff0900720c */ /* 0x000fda0003f05300 */
[----:B------:R-:W-:Y:S05]  /*0b20*/  @!P0 BRA `(.L_x_6) ;  /* 0x0000000000088947 */ /* 0x000fea0003800000 */
[----:B------:R0:W5:Y:S01]  /*0b30*/  LD.E R154, desc[UR36][R8.64] ;  /* 0x00000024089a7980 */ /* 0x000162000c101900 */
[----:B------:R-:W-:Y:S05]  /*0b40*/  BRA `(.L_x_7) ;  /* 0x0000000000247947 */ /* 0x000fea0003800000 */
.L_x_6:
[----:B------:R-:W-:Y:S02]  /*0b50*/  ULDC.64 UR4, c[0x0][0x588] ;  /* 0x0001620000047ab9 */ /* 0x000fe40000000a00 */
[----:B------:R-:W-:-:S04]  /*0b60*/  ISETP.NE.U32.AND P0, PT, RZ, UR4, PT ;  /* 0x00000004ff007c0c */ /* 0x000fc8000bf05070 */
[----:B------:R-:W-:-:S13]  /*0b70*/  ISETP.NE.AND.EX P0, PT, RZ, UR5, PT, P0 ;  /* 0x00000005ff007c0c */ /* 0x000fda000bf05300 */
[----:B------:R-:W-:Y:S05]  /*0b80*/  @!P0 BRA `(.L_x_8) ;  /* 0x00000000000c8947 */ /* 0x000fea0003800000 */
[----:B------:R-:W0:Y:S02]  /*0b90*/  LDC.64 R154, c[0x0][0x588] ;  /* 0x00016200ff9a7b82 */ /* 0x000e240000000a00 */
[----:B0-----:R1:W5:Y:S01]  /*0ba0*/  LDG.E R154, desc[UR36][R154.64] ;  /* 0x000000249a9a7981 */ /* 0x001362000c1e1900 */
[----:B------:R-:W-:Y:S05]  /*0bb0*/  BRA `(.L_x_7) ;  /* 0x0000000000087947 */ /* 0x000fea0003800000 */
.L_x_8:
[----:B------:R-:W-:Y:S02]  /*0bc0*/  ULDC UR4, c[0x0][0x580] ;  /* 0x0001600000047ab9 */ /* 0x000fe40000000800 */
[----:B------:R-:W-:-:S07]  /*0bd0*/  IMAD.U32 R154, RZ, RZ, UR4 ;  /* 0x00000004ff9a7e24 */ /* 0x000fce000f8e00ff */
.L_x_7:
[----:B------:R-:W-:Y:S02]  /*0be0*/  ULDC.64 UR4, c[0x0][0x5a0] ;  /* 0x0001680000047ab9 */ /* 0x000fe40000000a00 */
[----:B------:R-:W-:-:S04]  /*0bf0*/  ISETP.NE.U32.AND P0, PT, RZ, UR4, PT ;  /* 0x00000004ff007c0c */ /* 0x000fc8000bf05070 */
[----:B------:R-:W-:-:S13]  /*0c00*/  ISETP.NE.AND.EX P0, PT, RZ, UR5, PT, P0 ;  /* 0x00000005ff007c0c */ /* 0x000fda000bf05300 */
[----:B------:R-:W-:Y:S05]  /*0c10*/  @!P0 BRA `(.L_x_9) ;  /* 0x00000000001c8947 */ /* 0x000fea0003800000 */
[----:B0-----:R-:W0:Y:S02]  /*0c20*/  LDC.64 R8, c[0x0][0x5a0] ;  /* 0x00016800ff087b82 */ /* 0x001e240000000a00 */
[----:B0-----:R-:W2:Y:S02]  /*0c30*/  LDG.E.64 R8, desc[UR36][R8.64] ;  /* 0x0000002408087981 */ /* 0x001ea4000c1e1b00 */
[----:B--2---:R-:W-:-:S04]  /*0c40*/  ISETP.NE.U32.AND P0, PT, R8, RZ, PT ;  /* 0x000000ff0800720c */ /* 0x004fc80003f05070 */
[----:B------:R-:W-:-:S13]  /*0c50*/  ISETP.NE.AND.EX P0, PT, R9, RZ, PT, P0 ;  /* 0x000000ff0900720c */ /* 0x000fda0003f05300 */
[----:B------:R-:W-:Y:S05]  /*0c60*/  @!P0 BRA `(.L_x_9) ;  /* 0x0000000000088947 */ /* 0x000fea0003800000 */
[----:B-1----:R0:W5:Y:S01]  /*0c70*/  LD.E R155, desc[UR36][R8.64] ;  /* 0x00000024089b7980 */ /* 0x002162000c101900 */
[----:B------:R-:W-:Y:S05]  /*0c80*/  BRA `(.L_x_10) ;  /* 0x0000000000247947 */ /* 0x000fea0003800000 */
.L_x_9:
[----:B------:R-:W-:Y:S02]  /*0c90*/  ULDC.64 UR4, c[0x0][0x590] ;  /* 0x0001640000047ab9 */ /* 0x000fe40000000a00 */
[----:B------:R-:W-:-:S04]  /*0ca0*/  ISETP.NE.U32.AND P0, PT, RZ, UR4, PT ;  /* 0x00000004ff007c0c */ /* 0x000fc8000bf05070 */
[----:B------:R-:W-:-:S13]  /*0cb0*/  ISETP.NE.AND.EX P0, PT, RZ, UR5, PT, P0 ;  /* 0x00000005ff007c0c */ /* 0x000fda000bf05300 */
[----:B------:R-:W-:Y:S05]  /*0cc0*/  @!P0 BRA `(.L_x_11) ;  /* 0x00000000000c8947 */ /* 0x000fea0003800000 */
[----:B0-----:R-:W1:Y:S02]  /*0cd0*/  LDC.64 R8, c[0x0][0x590] ;  /* 0x00016400ff087b82 */ /* 0x001e640000000a00 */
[----:B-1----:R1:W5:Y:S01]  /*0ce0*/  LDG.E R155, desc[UR36][R8.64] ;  /* 0x00000024089b7981 */ /* 0x002362000c1e1900 */
[----:B------:R-:W-:Y:S05]  /*0cf0*/  BRA `(.L_x_10) ;  /* 0x0000000000087947 */ /* 0x000fea0003800000 */
.L_x_11:
[----:B------:R-:W-:Y:S02]  /*0d00*/  ULDC UR4, c[0x0][0x584] ;  /* 0x0001610000047ab9 */ /* 0x000fe40000000800 */
[----:B-1----:R-:W-:-:S07]  /*0d10*/  IMAD.U32 R155, RZ, RZ, UR4 ;  /* 0x00000004ff9b7e24 */ /* 0x002fce000f8e00ff */
.L_x_10:
[----:B------:R-:W2:Y:S01]  /*0d20*/  LDC R2, c[0x0][0x65c] ;  /* 0x00019700ff027b82 */ /* 0x000ea20000000800 */
[----:B------:R-:W-:Y:S01]  /*0d30*/  ULDC UR6, c[0x0][0x28c] ;  /* 0x0000a30000067ab9 */ /* 0x000fe20000000800 */
[----:B------:R-:W-:Y:S01]  /*0d40*/  ISETP.NE.AND P0, PT, R10, 0x2, PT ;  /* 0x000000020a00780c */ /* 0x000fe20003f05270 */
[----:B------:R-:W-:Y:S01]  /*0d50*/  UIADD3 UR6, UR6, 0x1f, URZ ;  /* 0x0000001f06067890 */ /* 0x000fe2000fffe03f */
[----:B01----:R-:W-:Y:S01]  /*0d60*/  IMAD.U32 R8, RZ, RZ, UR12 ;  /* 0x0000000cff087e24 */ /* 0x003fe2000f8e00ff */
[----:B------:R-:W-:Y:S01]  /*0d70*/  UMOV UR39, URZ ;  /* 0x0000003f00277c82 */ /* 0x000fe20008000000 */
[----:B------:R-:W-:Y:S01]  /*0d80*/  IMAD.MOV.U32 R9, RZ, RZ, RZ ;  /* 0x000000ffff097224 */ /* 0x000fe200078e00ff */
[----:B------:R-:W-:Y:S01]  /*0d90*/  USHF.R.S32.HI UR7, URZ, 0x1f, UR6 ;  /* 0x0000001f3f077899 */ /* 0x000fe20008011406 */
[----:B------:R-:W-:Y:S01]  /*0da0*/  UMOV UR38, URZ ;  /* 0x0000003f00267c82 */ /* 0x000fe20008000000 */
[----:B------:R-:W-:Y:S02]  /*0db0*/  ULDC.64 UR8, c[0x0][0x650] ;  /* 0x0001940000087ab9 */ /* 0x000fe40000000a00 */
[----:B------:R-:W-:-:S04]  /*0dc0*/  ULEA.HI UR7, UR7, UR6, URZ, 0x5 ;  /* 0x0000000607077291 */ /* 0x000fc8000f8f283f */
[----:B------:R-:W-:Y:S01]  /*0dd0*/  USHF.R.S32.HI UR40, URZ, 0x5, UR7 ;  /* 0x000000053f287899 */ /* 0x000fe20008011407 */
[----:B--2---:R-:W-:-:S13]  /*0de0*/  ISETP.NE.AND P1, PT, R2, 0x1, PT ;  /* 0x000000010200780c */ /* 0x004fda0003f25270 */
[----:B------:R-:W0:Y:S01]  /*0df0*/  @P1 LDC R19, c[0x0][0x10] ;  /* 0x00000400ff131b82 */ /* 0x000e220000000800 */
[----:B------:R-:W-:Y:S02]  /*0e00*/  @P1 IMAD.MOV.U32 R7, RZ, RZ, RZ ;  /* 0x000000ffff071224 */ /* 0x000fe400078e00ff */
[----:B------:R-:W-:-:S05]  /*0e10*/  @P1 IMAD.MOV.U32 R17, RZ, RZ, RZ ;  /* 0x000000ffff111224 */ /* 0x000fca00078e00ff */
[----:B------:R-:W1:Y:S01]  /*0e20*/  @!P1 LDC R11, c[0x0][0xc] ;  /* 0x00000300ff0b9b82 */ /* 0x000e620000000800 */
[----:B------:R-:W-:Y:S01]  /*0e30*/  ULDC UR4, c[0x0][0xc] ;  /* 0x0000030000047ab9 */ /* 0x000fe20000000800 */
[----:B------:R-:W-:Y:S02]  /*0e40*/  ULDC UR5, c[0x0][0x10] ;  /* 0x0000040000057ab9 */ /* 0x000fe40000000800 */
[----:B------:R-:W-:-:S04]  /*0e50*/  UIMAD.WIDE.U32 UR4, UR4, UR5, URZ ;  /* 0x00000005040472a5 */ /* 0x000fc8000f8e003f */
[----:B------:R-:W2:Y:S01]  /*0e60*/  LDC R2, c[0x0][0x14] ;  /* 0x00000500ff027b82 */ /* 0x000ea20000000800 */
[----:B0-----:R-:W-:-:S04]  /*0e70*/  @P1 IMAD.WIDE.U32 R18, R19, UR12, R6 ;  /* 0x0000000c13121c25 */ /* 0x001fc8000f8e0006 */
[----:B------:R-:W-:Y:S02]  /*0e80*/  @P1 IMAD.IADD R17, R19, 0x1, R17 ;  /* 0x0000000113111824 */ /* 0x000fe400078e0211 */
[----:B-1----:R-:W-:-:S04]  /*0e90*/  @!P1 IMAD.WIDE.U32 R8, R6, R11, R8 ;  /* 0x0000000b06089225 */ /* 0x002fc800078e0008 */
[----:B------:R-:W-:Y:S02]  /*0ea0*/  @!P1 IMAD.MOV.U32 R18, RZ, RZ, R8 ;  /* 0x000000ffff129224 */ /* 0x000fe400078e0008 */
[----:B------:R-:W-:Y:S02]  /*0eb0*/  @!P1 IMAD.MOV.U32 R17, RZ, RZ, R9 ;  /* 0x000000ffff119224 */ /* 0x000fe400078e0009 */
[----:B--2---:R-:W-:-:S04]  /*0ec0*/  IMAD.WIDE.U32 R12, R2, UR4, RZ ;  /* 0x00000004020c7c25 */ /* 0x004fc8000f8e00ff */
[----:B------:R-:W-:Y:S01]  /*0ed0*/  IMAD R23, R2, UR5, RZ ;  /* 0x0000000502177c24 */ /* 0x000fe2000f8e02ff */
[----:B------:R0:W-:Y:S03]  /*0ee0*/  STL.64 [R1], R12 ;  /* 0x0000000c01007387 */ /* 0x0001e60000100a00 */
[----:B------:R-:W-:Y:S01]  /*0ef0*/  IMAD.IADD R23, R13, 0x1, R23 ;  /* 0x000000010d177824 */ /* 0x000fe200078e0217 */
[----:B------:R-:W-:Y:S06]  /*0f00*/  @P0 BRA `(.L_x_12) ;  /* 0x0000000000200947 */ /* 0x000fec0003800000 */
[----:B------:R-:W-:Y:S01]  /*0f10*/  UISETP.GE.U32.AND UP0, UPT, UR40, 0xb, UPT ;  /* 0x0000000b2800788c */ /* 0x000fe2000bf06070 */
[----:B------:R-:W-:Y:S01]  /*0f20*/  IADD3 R18, P0, R18, R12, RZ ;  /* 0x0000000c12127210 */ /* 0x000fe20007f1e0ff */
[----:B------:R-:W-:Y:S01]  /*0f30*/  UIMAD.WIDE.U32 UR4, UR40, -0x45d1745d, URZ ;  /* 0xba2e8ba3280478a5 */ /* 0x000fe2000f8e003f */
[----:B------:R-:W-:-:S03]  /*0f40*/  UMOV UR38, URZ ;  /* 0x0000003f00267c82 */ /* 0x000fc60008000000 */
[----:B------:R-:W-:Y:S01]  /*0f50*/  USHF.R.U32.HI UR4, URZ, 0x3, UR5 ;  /* 0x000000033f047899 */ /* 0x000fe20008011605 */
[----:B------:R-:W-:-:S03]  /*0f60*/  IMAD.X R17, R23, 0x1, R17, P0 ;  /* 0x0000000117117824 */ /* 0x000fc600000e0611 */
[----:B------:R-:W-:Y:S02]  /*0f70*/  UIMAD UR39, UR4, -0xb, UR40 ;  /* 0xfffffff5042778a4 */ /* 0x000fe4000f8e0228 */
[----:B------:R-:W-:-:S12]  /*0f80*/  @UP0 ULOP3.LUT UR38, UR4, 0x1, URZ, 0xc0, !UPT ;  /* 0x0000000104260892 */ /* 0x000fd8000f8ec03f */
.L_x_12:
[----:B------:R-:W-:Y:S01]  /*0f90*/  ISETP.GE.U32.AND P0, PT, R18, UR8, PT ;  /* 0x0000000812007c0c */ /* 0x000fe2000bf06070 */
[----:B------:R-:W-:Y:S01]  /*0fa0*/  IMAD.MOV.U32 R19, RZ, RZ, -0x1 ;  /* 0xffffffffff137424 */ /* 0x000fe200078e00ff */
[----:B------:R-:W-:Y:S01]  /*0fb0*/  PRMT R8, RZ, 0x7610, R8 ;  /* 0x00007610ff087816 */ /* 0x000fe20000000008 */
[----:B------:R-:W-:Y:S01]  /*0fc0*/  IMAD.MOV.U32 R22, RZ, RZ, -0x1 ;  /* 0xffffffffff167424 */ /* 0x000fe200078e00ff */
[----:B------:R-:W-:Y:S01]  /*0fd0*/  ISETP.GE.U32.AND.EX P0, PT, R17, UR9, PT, P0 ;  /* 0x0000000911007c0c */ /* 0x000fe2000bf06100 */
[----:B------:R-:W-:-:S12]  /*0fe0*/  IMAD.MOV.U32 R2, RZ, RZ, -0x1 ;  /* 0xffffffffff027424 */ /* 0x000fd800078e00ff */
[----:B------:R-:W-:Y:S05]  /*0ff0*/  @P0 BRA `(.L_x_13) ;  /* 0x00000004002c0947 */ /* 0x000fea0003800000 */
[----:B------:R-:W1:Y:S01]  /*1000*/  LDC.64 R26, c[0x0][0x628] ;  /* 0x00018a00ff1a7b82 */ /* 0x000e620000000a00 */
[----:B------:R-:W-:Y:S02]  /*1010*/  IMAD.MOV.U32 R8, RZ, RZ, R18 ;  /* 0x000000ffff087224 */ /* 0x000fe400078e0012 */
[----:B------:R-:W-:-:S05]  /*1020*/  IMAD.MOV.U32 R9, RZ, RZ, R17 ;  /* 0x000000ffff097224 */ /* 0x000fca00078e0011 */
[----:B------:R-:W2:Y:S08]  /*1030*/  LDC R2, c[0x0][0x630] ;  /* 0x00018c00ff027b82 */ /* 0x000eb00000000800 */
[----:B------:R-:W3:Y:S01]  /*1040*/  LDC.64 R28, c[0x0][0x620] ;  /* 0x00018800ff1c7b82 */ /* 0x000ee20000000a00 */
[----:B-1----:R-:W-:-:S04]  /*1050*/  ISETP.NE.U32.AND P0, PT, R26, RZ, PT ;  /* 0x000000ff1a00720c */ /* 0x002fc80003f05070 */
[----:B------:R-:W-:-:S13]  /*1060*/  ISETP.NE.AND.EX P0, PT, R27, RZ, PT, P0 ;  /* 0x000000ff1b00720c */ /* 0x000fda0003f05300 */
[----:B--23--:R-:W-:Y:S05]  /*1070*/  @!P0 BRA `(.L_x_14) ;  /* 0x0000000000288947 */ /* 0x00cfea0003800000 */
[----:B0-----:R-:W0:Y:S02]  /*1080*/  LDC R13, c[0x0][0x634] ;  /* 0x00018d00ff0d7b82 */ /* 0x001e240000000800 */
[----:B0-----:R-:W-:-:S05]  /*1090*/  IADD3 R13, P0, R18, R13, RZ ;  /* 0x0000000d120d7210 */ /* 0x001fca0007f1e0ff */
[----:B------:R-:W-:-:S04]  /*10a0*/  IMAD.X R15, RZ, RZ, R17, P0 ;  /* 0x000000ffff0f7224 */ /* 0x000fc800000e0611 */
[----:B------:R-:W-:-:S04]  /*10b0*/  IMAD.WIDE.U32 R8, R15, R26, RZ ;  /* 0x0000001a0f087225 */ /* 0x000fc800078e00ff */
[----:B------:R-:W-:-:S04]  /*10c0*/  IMAD.WIDE.U32 R10, P0, R13, R27, R8 ;  /* 0x0000001b0d0a7225 */ /* 0x000fc80007800008 */
[----:B------:R-:W-:-:S04]  /*10d0*/  IMAD.WIDE.U32 R8, R13, R26, RZ ;  /* 0x0000001a0d087225 */ /* 0x000fc800078e00ff */
[----:B------:R-:W-:Y:S01]  /*10e0*/  IMAD.X R13, RZ, RZ, RZ, P0 ;  /* 0x000000ffff0d7224 */ /* 0x000fe200000e06ff */
[----:B------:R-:W-:Y:S01]  /*10f0*/  IADD3 RZ, P0, R9, R10, RZ ;  /* 0x0000000a09ff7210 */ /* 0x000fe20007f1e0ff */
[----:B------:R-:W-:-:S04]  /*1100*/  IMAD.MOV.U32 R12, RZ, RZ, R11 ;  /* 0x000000ffff0c7224 */ /* 0x000fc800078e000b */
[----:B------:R-:W-:-:S08]  /*1110*/  IMAD.WIDE.U32.X R8, R15, R27, R12, P0 ;  /* 0x0000001b0f087225 */ /* 0x000fd000000e040c */
.L_x_14:
[----:B------:R-:W1:Y:S01]  /*1120*/  LDC.64 R32, c[0x0][0x640] ;  /* 0x00019000ff207b82 */ /* 0x000e620000000a00 */
[-C--:B------:R-:W-:Y:S01]  /*1130*/  SHF.R.U64 R30, R8, R2.reuse, R9 ;  /* 0x00000002081e7219 */ /* 0x080fe20000001209 */
[----:B------:R-:W-:Y:S01]  /*1140*/  IMAD.MOV.U32 R19, RZ, RZ, R17 ;  /* 0x000000ffff137224 */ /* 0x000fe200078e0011 */
[----:B------:R-:W-:Y:S01]  /*1150*/  SHF.R.U32.HI R2, RZ, R2, R9 ;  /* 0x00000002ff027219 */ /* 0x000fe20000011609 */
[----:B------:R-:W-:Y:S01]  /*1160*/  IMAD.MOV.U32 R26, RZ, RZ, 0x1 ;  /* 0x00000001ff1a7424 */ /* 0x000fe200078e00ff */
[----:B------:R-:W-:-:S03]  /*1170*/  IADD3 R11, P0, RZ, -R30, RZ ;  /* 0x8000001eff0b7210 */ /* 0x000fc60007f1e0ff */
[----:B------:R-:W2:Y:S02]  /*1180*/  LDC R10, c[0x0][0x618] ;  /* 0x00018600ff0a7b82 */ /* 0x000ea40000000800 */
[----:B------:R-:W-:-:S04]  /*1190*/  IMAD.X R9, RZ, RZ, ~R2, P0 ;  /* 0x000000ffff097224 */ /* 0x000fc800000e0e02 */
[-C--:B------:R-:W-:Y:S02]  /*11a0*/  IMAD R2, R9, R28.reuse, RZ ;  /* 0x0000001c09027224 */ /* 0x080fe400078e02ff */
[----:B0-----:R-:W0:Y:S01]  /*11b0*/  LDC R13, c[0x0][0x608] ;  /* 0x00018200ff0d7b82 */ /* 0x001e220000000800 */
[----:B------:R-:W-:-:S04]  /*11c0*/  IMAD.WIDE.U32 R8, R11, R28, R18 ;  /* 0x0000001c0b087225 */ /* 0x000fc800078e0012 */
[----:B------:R-:W-:Y:S02]  /*11d0*/  IMAD R11, R11, R29, R2 ;  /* 0x0000001d0b0b7224 */ /* 0x000fe400078e0202 */
[----:B------:R-:W-:Y:S01]  /*11e0*/  IMAD.MOV.U32 R2, RZ, RZ, -0x1 ;  /* 0xffffffffff027424 */ /* 0x000fe200078e00ff */
[----:B------:R-:W3:Y:S01]  /*11f0*/  LDC R31, c[0x0][0x658] ;  /* 0x00019600ff1f7b82 */ /* 0x000ee20000000800 */
[----:B------:R-:W-:Y:S01]  /*1200*/  IMAD.IADD R9, R9, 0x1, R11 ;  /* 0x0000000109097824 */ /* 0x000fe200078e020b */
[----:B-1----:R-:W-:-:S04]  /*1210*/  ISETP.NE.U32.AND P0, PT, R32, RZ, PT ;  /* 0x000000ff2000720c */ /* 0x002fc80003f05070 */
[----:B------:R-:W-:Y:S02]  /*1220*/  ISETP.NE.AND.EX P0, PT, R33, RZ, PT, P0 ;  /* 0x000000ff2100720c */ /* 0x000fe40003f05300 */
[----:B------:R-:W1:Y:S01]  /*1230*/  LDC R29, c[0x0][0x600] ;  /* 0x00018000ff1d7b82 */ /* 0x000e620000000800 */
[-CC-:B--2---:R-:W-:Y:S02]  /*1240*/  SHF.R.U64 R27, R8, R10.reuse, R9.reuse ;  /* 0x0000000a081b7219 */ /* 0x184fe40000001209 */
[----:B------:R-:W-:-:S05]  /*1250*/  SHF.R.U32.HI R8, RZ, R10, R9 ;  /* 0x0000000aff087219 */ /* 0x000fca0000011609 */
[----:B------:R-:W2:Y:S01]  /*1260*/  LDC R22, c[0x0][0x648] ;  /* 0x00019200ff167b82 */ /* 0x000ea20000000800 */
[-CC-:B0-----:R-:W-:Y:S02]  /*1270*/  SHF.R.U64 R34, R27, R13.reuse, R8.reuse ;  /* 0x0000000d1b227219 */ /* 0x181fe40000001208 */
[----:B------:R-:W-:-:S05]  /*1280*/  SHF.R.U32.HI R8, RZ, R13, R8 ;  /* 0x0000000dff087219 */ /* 0x000fca0000011608 */
[----:B------:R-:W0:Y:S01]  /*1290*/  LDC R24, c[0x0][0x638] ;  /* 0x00018e00ff187b82 */ /* 0x000e220000000800 */
[-CC-:B---3--:R-:W-:Y:S02]  /*12a0*/  SHF.R.U64 R36, R34, R31.reuse, R8.reuse ;  /* 0x0000001f22247219 */ /* 0x188fe40000001208 */
[-C--:B------:R-:W-:Y:S02]  /*12b0*/  SHF.L.U32 R2, R2, R31.reuse, RZ ;  /* 0x0000001f02027219 */ /* 0x080fe400000006ff */
[----:B------:R-:W-:Y:S01]  /*12c0*/  SHF.R.U32.HI R9, RZ, R31, R8 ;  /* 0x0000001fff097219 */ /* 0x000fe20000011608 */
[----:B------:R-:W-:Y:S01]  /*12d0*/  IMAD.MOV.U32 R8, RZ, RZ, R36 ;  /* 0x000000ffff087224 */ /* 0x000fe200078e0024 */
[----:B------:R-:W-:Y:S01]  /*12e0*/  LOP3.LUT R15, RZ, R2, RZ, 0x33, !PT ;  /* 0x00000002ff0f7212 */ /* 0x000fe200078e33ff */
[----:B------:R-:W3:Y:S01]  /*12f0*/  LDC R28, c[0x0][0x610] ;  /* 0x00018400ff1c7b82 */ /* 0x000ee20000000800 */
[----:B------:R-:W-:Y:S05]  /*1300*/  @!P0 BRA `(.L_x_15) ;  /* 0x0000000000288947 */ /* 0x000fea0003800000 */
[----:B------:R-:W4:Y:S02]  /*1310*/  LDC R13, c[0x0][0x64c] ;  /* 0x00019300ff0d7b82 */ /* 0x000f240000000800 */
[----:B----4-:R-:W-:-:S05]  /*1320*/  IADD3 R13, P0, R36, R13, RZ ;  /* 0x0000000d240d7210 */ /* 0x010fca0007f1e0ff */
        /* <DEDUP_REMOVED lines=8> */
.L_x_15:
[----:B--2---:R-:W-:Y:S01]  /*13b0*/  SHF.R.U64 R7, R8, R22, R9 ;  /* 0x0000001608077219 */ /* 0x004fe20000001209 */
[----:B-1----:R-:W-:Y:S01]  /*13c0*/  VIADD R8, R29, 0xffffffff ;  /* 0xffffffff1d087836 */ /* 0x002fe20000000000 */
[----:B------:R-:W-:Y:S01]  /*13d0*/  SHF.L.U32 R2, R26, R31, RZ ;  /* 0x0000001f1a027219 */ /* 0x000fe200000006ff */
[----:B------:R-:W-:Y:S01]  /*13e0*/  @P1 IMAD R21, R25, R20, R6 ;  /* 0x0000001419151224 */ /* 0x000fe200078e0206 */
[----:B------:R-:W-:Y:S01]  /*13f0*/  LOP3.LUT R15, R34, R15, RZ, 0xc0, !PT ;  /* 0x0000000f220f7212 */ /* 0x000fe200078ec0ff */
[----:B------:R-:W-:Y:S01]  /*1400*/  IMAD.MOV R9, RZ, RZ, -R7 ;  /* 0x000000ffff097224 */ /* 0x000fe200078e0a07 */
[----:B------:R-:W-:-:S03]  /*1410*/  LOP3.LUT R8, R27, R8, RZ, 0xc0, !PT ;  /* 0x000000081b087212 */ /* 0x000fc600078ec0ff */
[----:B------:R-:W-:Y:S02]  /*1420*/  IMAD R6, R2, R7, R15 ;  /* 0x0000000702067224 */ /* 0x000fe400078e020f */
[----:B0-----:R-:W-:Y:S02]  /*1430*/  IMAD R2, R9, R24, R36 ;  /* 0x0000001809027224 */ /* 0x001fe400078e0224 */
[----:B---3--:R-:W-:Y:S02]  /*1440*/  IMAD R19, R6, R28, R21 ;  /* 0x0000001c06137224 */ /* 0x008fe400078e0215 */
[----:B------:R-:W-:Y:S02]  /*1450*/  IMAD R2, R2, R29, R8 ;  /* 0x0000001d02027224 */ /* 0x000fe400078e0208 */
[----:B------:R-:W-:-:S03]  /*1460*/  IMAD.MOV.U32 R6, RZ, RZ, 0x1 ;  /* 0x00000001ff067424 */ /* 0x000fc600078e00ff */
[----:B------:R-:W-:Y:S02]  /*1470*/  SEL R22, R2, R19, !P1 ;  /* 0x0000001302167207 */ /* 0x000fe40004800000 */
[----:B------:R-:W-:Y:S01]  /*1480*/  SEL R19, R19, R2, !P1 ;  /* 0x0000000213137207 */ /* 0x000fe20004800000 */
[----:B------:R-:W-:Y:S01]  /*1490*/  IMAD.MOV.U32 R2, RZ, RZ, R30 ;  /* 0x000000ffff027224 */ /* 0x000fe200078e001e */
[----:B------:R-:W-:-:S07]  /*14a0*/  PRMT R8, R6, 0x7610, R8 ;  /* 0x0000761006087816 */ /* 0x000fce0000000008 */
.L_x_13:
[----:B------:R-:W-:Y:S05]  /*14b0*/  @!P2 BRA `(.L_x_16) ;  /* 0x00000000000ca947 */ /* 0x000fea0003800000 */
[----:B------:R-:W-:Y:S01]  /*14c0*/  UCGABAR_WAIT ;  /* 0x0000000000007dc7 */ /* 0x000fe20008000000 */
[----:B------:R-:W-:Y:S01]  /*14d0*/  CCTL.IVALL ;  /* 0x00000000ff00798f */ /* 0x000fe20002000000 */
[----:B------:R-:W-:Y:S05]  /*14e0*/  BRA `(.L_x_17) ;  /* 0x0000000000047947 */ /* 0x000fea0003800000 */
.L_x_16:
[----:B------:R-:W-:Y:S06]  /*14f0*/  BAR.SYNC.DEFER_BLOCKING 0x0 ;  /* 0x0000000000007b1d */ /* 0x000fec0000010000 */
.L_x_17:
[----:B------:R-:W-:Y:S05]  /*1500*/  @!P3 BRA `(.L_x_18) ;  /* 0x0000008c00fcb947 */ /* 0x000fea0003800000 */
[----:B------:R-:W-:-:S13]  /*1510*/  ISETP.GT.U32.AND P0, PT, R35, 0x1, PT ;  /* 0x000000012300780c */ /* 0x000fda0003f04070 */
[----:B------:R-:W-:Y:S05]  /*1520*/  @P0 EXIT ;  /* 0x000000000000094d */ /* 0x000fea0003800000 */
.L_x_19:
[----:B------:R-:W-:-:S08]  /*1530*/  NOP ;  /* 0x0000000000007918 */ /* 0x000fd00000000000 */
[----:B------:R-:W1:Y:S02]  /*1540*/  USETMAXREG.TRY_ALLOC.CTAPOOL UP0, 0xe8 ;  /* 0x000000e8000079c8 */ /* 0x000e640008000600 */
[----:B-1----:R-:W-:-:S13]  /*1550*/  PLOP3.LUT P0, PT, PT, PT, UP0, 0x80, 0x0 ;  /* 0x000000000000781c */ /* 0x002fda0003f0f008 */
[----:B------:R-:W-:Y:S05]  /*1560*/  @!P0 BRA `(.L_x_19) ;  /* 0xfffffffc00f08947 */ /* 0x000fea000383ffff */
[----:B------:R-:W-:-:S13]  /*1570*/  LOP3.LUT P0, RZ, R8, 0xff, RZ, 0xc0, !PT ;  /* 0x000000ff08ff7812 */ /* 0x000fda000780c0ff */
[----:B------:R-:W-:Y:S05]  /*1580*/  @!P0 EXIT ;  /* 0x000000000000894d */ /* 0x000fea0003800000 */
[----:B------:R-:W1:Y:S01]  /*1590*/  S2UR UR4, SR_CgaCtaId ;  /* 0x00000000000479c3 */ /* 0x000e620000008800 */
[----:B------:R-:W-:Y:S01]  /*15a0*/  VIADD R14, R14, 0xffffffff ;  /* 0xffffffff0e0e7836 */ /* 0x000fe20000000000 */
[CC--:B------:R-:W-:Y:S01]  /*15b0*/  LEA.HI R4, R0.reuse, R3.reuse, RZ, 0x2 ;  /* 0x0000000300047211 */ /* 0x0c0fe200078f10ff */
[----:B------:R-:W-:Y:S01]  /*15c0*/  UMOV UR41, 0x400 ;  /* 0x0000040000297882 */ /* 0x000fe20000000000 */
[----:B------:R-:W-:Y:S01]  /*15d0*/  LEA.HI R0, R0, R3, RZ, 0x5 ;  /* 0x0000000300007211 */ /* 0x000fe200078f28ff */
[----:B------:R-:W-:Y:S01]  /*15e0*/  UISETP.LT.AND UP0, UPT, UR40, 0x1, UPT ;  /* 0x000000012800788c */ /* 0x000fe2000bf01270 */
[----:B------:R-:W-:Y:S01]  /*15f0*/  R2UR UR42, R14 ;  /* 0x000000000e2a72ca */ /* 0x000fe200000e0000 */
[----:B------:R-:W-:Y:S01]  /*1600*/  USHF.L.U32 UR44, UR40, 0x1, URZ ;  /* 0x00000001282c7899 */ /* 0x000fe2000800063f */
[--C-:B------:R-:W-:Y:S01]  /*1610*/  SHF.R.S32.HI R156, RZ, 0x2, R4.reuse ;  /* 0x00000002ff9c7819 */ /* 0x100fe20000011404 */
[----:B------:R-:W-:Y:S01]  /*1620*/  USEL UR43, UR40, 0x1, UP0 ;  /* 0x00000001282b7887 */ /* 0x000fe20008000000 */
[----:B------:R-:W-:-:S02]  /*1630*/  SHF.R.S32.HI R5, RZ, 0x1f, R4 ;  /* 0x0000001fff057819 */ /* 0x000fc40000011404 */
[----:B------:R-:W-:Y:S01]  /*1640*/  LOP3.LUT R158, R4, 0xfffffffc, RZ, 0xc0, !PT ;  /* 0xfffffffc049e7812 */ /* 0x000fe200078ec0ff */
[----:B------:R-:W-:Y:S01]  /*1650*/  UIADD3 UR43, -UR43, UR40, URZ ;  /* 0x000000282b2b7290 */ /* 0x000fe2000fffe13f */
[----:B------:R-:W-:Y:S02]  /*1660*/  LEA.HI R5, R5, R156, RZ, 0x3 ;  /* 0x0000009c05057211 */ /* 0x000fe400078f18ff */
[----:B------:R-:W-:Y:S01]  /*1670*/  ISETP.NE.AND P0, PT, R14, RZ, PT ;  /* 0x000000ff0e00720c */ /* 0x000fe20003f05270 */
[----:B------:R-:W-:Y:S01]  /*1680*/  IMAD.IADD R158, R3, 0x1, -R158 ;  /* 0x00000001039e7824 */ /* 0x000fe200078e0a9e */
[----:B------:R-:W-:Y:S01]  /*1690*/  LOP3.LUT R5, R5, 0xfffffff8, RZ, 0xc0, !PT ;  /* 0xfffffff805057812 */ /* 0x000fe200078ec0ff */
[----:B------:R-:W-:Y:S01]  /*16a0*/  USHF.L.U32 UR42, UR42, 0x3, URZ ;  /* 0x000000032a2a7899 */ /* 0x000fe2000800063f */
[----:B------:R-:W-:Y:S02]  /*16b0*/  LOP3.LUT R174, R16, 0x1, RZ, 0xfc, !PT ;  /* 0x0000000110ae7812 */ /* 0x000fe400078efcff */
[----:B------:R-:W-:Y:S01]  /*16c0*/  SEL R175, RZ, 0x1, P0 ;  /* 0x00000001ffaf7807 */ /* 0x000fe20000000000 */
[----:B------:R-:W-:Y:S01]  /*16d0*/  IMAD.IADD R156, R156, 0x1, -R5 ;  /* 0x000000019c9c7824 */ /* 0x000fe200078e0a05 */
[----:B-1----:R-:W-:Y:S01]  /*16e0*/  ULEA UR41, UR4, UR41, 0x18 ;  /* 0x0000002904297291 */ /* 0x002fe2000f8ec03f */
[----:B------:R-:W-:Y:S01]  /*16f0*/  SHF.R.S32.HI R5, RZ, 0x5, R0 ;  /* 0x00000005ff057819 */ /* 0x000fe20000011400 */
[----:B------:R-:W-:Y:S01]  /*1700*/  IMAD.U32 R160, RZ, RZ, UR42 ;  /* 0x0000002affa07e24 */ /* 0x000fe2000f8e00ff */
[----:B------:R-:W-:Y:S01]  /*1710*/  ULDC UR4, c[0x0][0x284] ;  /* 0x0000a10000047ab9 */ /* 0x000fe20000000800 */
[----:B------:R-:W-:Y:S01]  /*1720*/  UIADD3 UR45, UR41, 0xc0, URZ ;  /* 0x000000c0292d7890 */ /* 0x000fe2000fffe03f */
[--C-:B------:R-:W-:Y:S01]  /*1730*/  SHF.R.S32.HI R157, RZ, 0x1f, R156.reuse ;  /* 0x0000001fff9d7819 */ /* 0x100fe2000001149c */
[----:B------:R-:W-:Y:S01]  /*1740*/  IMAD R163, R5, -0x10, -R156 ;  /* 0xfffffff005a37824 */ /* 0x000fe200078e0a9c */
[----:B------:R-:W-:-:S02]  /*1750*/  LOP3.LUT R162, R160, 0x8, RZ, 0xc0, !PT ;  /* 0x00000008a0a27812 */ /* 0x000fc400078ec0ff */
[----:B------:R-:W-:Y:S01]  /*1760*/  LOP3.LUT R160, R160, 0x8, RZ, 0xc, !PT ;  /* 0x00000008a0a07812 */ /* 0x000fe200078e0cff */
[----:B------:R-:W-:Y:S01]  /*1770*/  IMAD.U32 R159, RZ, RZ, UR45 ;  /* 0x0000002dff9f7e24 */ /* 0x000fe2000f8e00ff */
[----:B------:R-:W-:Y:S01]  /*1780*/  LOP3.LUT R162, R162, 0x18, RZ, 0x3c, !PT ;  /* 0x00000018a2a27812 */ /* 0x000fe200078e3cff */
[----:B------:R-:W-:-:S04]  /*1790*/  IMAD.WIDE R156, R5, 0x10, R156 ;  /* 0x00000010059c7825 */ /* 0x000fc800078e029c */
[----:B------:R-:W-:Y:S02]  /*17a0*/  VIADD R161, R159, UR42 ;  /* 0x0000002a9fa17c36 */ /* 0x000fe40008000000 */
[----:B------:R-:W-:-:S07]  /*17b0*/  VIADD R163, R163, UR4 ;  /* 0x00000004a3a37c36 */ /* 0x000fce0008000000 */
.L_x_295:
[----:B------:R-:W-:Y:S01]  /*17c0*/  SHF.L.U32 R0, R175, 0x1f, RZ ;  /* 0x0000001faf007819 */ /* 0x000fe200000006ff */
[----:B------:R-:W-:Y:S02]  /*17d0*/  ULDC UR4, c[0x0][0x28c] ;  /* 0x0000a30000047ab9 */ /* 0x000fe40000000800 */
[----:B------:R-:W-:Y:S01]  /*17e0*/  ISETP.LT.AND P1, PT, RZ, UR4, PT ;  /* 0x00000004ff007c0c */ /* 0x000fe2000bf21270 */
[----:B------:R-:W1:Y:S02]  /*17f0*/  SYNCS.PHASECHK.TRANS64.TRYWAIT P0, [R159+UR42], R0 ;  /* 0x000000009f0075a7 */ /* 0x000e64000800016a */
[----:B-1-34-:R-:W-:Y:S10]  /*1800*/  @!P0 BRA `(.L_x_20) ;  /* 0x000000a000a08947 */ /* 0x01aff40003800000 */
.L_x_324:
[----:B------:R-:W-:Y:S05]  /*1810*/  @P1 BRA `(.L_x_21) ;  /* 0x0000000000401947 */ /* 0x000fea0003800000 */
[----:B-1----:R-:W-:Y:S01]  /*1820*/  MOV R0, 0x0 ;  /* 0x0000000000007802 */ /* 0x002fe20000000f00 */
[----:B------:R-:W-:Y:S01]  /*1830*/  ULDC.64 UR4, c[0x4][0x68] ;  /* 0x01001a0000047ab9 */ /* 0x000fe20000000a00 */
[----:B------:R-:W-:Y:S01]  /*1840*/  ULDC.64 UR6, c[0x4][0x8] ;  /* 0x0100020000067ab9 */ /* 0x000fe20000000a00 */
[----:B------:R-:W-:Y:S01]  /*1850*/  IMAD.U32 R4, RZ, RZ, UR4 ;  /* 0x00000004ff047e24 */ /* 0x000fe2000f8e00ff */
[----:B------:R1:W2:Y:S01]  /*1860*/  LDC.64 R14, c[0x4][R0] ;  /* 0x01000000000e7b82 */ /* 0x0002a20000000a00 */
[----:B------:R-:W-:Y:S01]  /*1870*/  IMAD.U32 R5, RZ, RZ, UR5 ;  /* 0x00000005ff057e24 */ /* 0x000fe2000f8e00ff */
[----:B------:R-:W-:Y:S01]  /*1880*/  ULDC.64 UR4, c[0x4][0x70] ;  /* 0x01001c0000047ab9 */ /* 0x000fe20000000a00 */
[----:B------:R-:W-:Y:S02]  /*1890*/  IMAD.U32 R10, RZ, RZ, UR6 ;  /* 0x00000006ff0a7e24 */ /* 0x000fe4000f8e00ff */
[----:B------:R-:W-:Y:S02]  /*18a0*/  IMAD.U32 R6, RZ, RZ, UR4 ;  /* 0x00000004ff067e24 */ /* 0x000fe4000f8e00ff */
[----:B------:R-:W-:-:S02]  /*18b0*/  IMAD.U32 R7, RZ, RZ, UR5 ;  /* 0x00000005ff077e24 */ /* 0x000fc4000f8e00ff */
[----:B------:R-:W-:Y:S02]  /*18c0*/  IMAD.U32 R11, RZ, RZ, UR7 ;  /* 0x00000007ff0b7e24 */ /* 0x000fe4000f8e00ff */
[----:B------:R-:W-:Y:S02]  /*18d0*/  IMAD.MOV.U32 R8, RZ, RZ, 0x1e1 ;  /* 0x000001e1ff087424 */ /* 0x000fe400078e00ff */
[----:B0-----:R-:W-:Y:S02]  /*18e0*/  IMAD.MOV.U32 R12, RZ, RZ, 0x1 ;  /* 0x00000001ff0c7424 */ /* 0x001fe400078e00ff */
[----:B-1----:R-:W-:-:S07]  /*18f0*/  IMAD.MOV.U32 R13, RZ, RZ, RZ ;  /* 0x000000ffff0d7224 */ /* 0x002fce00078e00ff */
[----:B------:R-:W-:-:S07]  /*1900*/  LEPC R20, `(.L_x_21) ;  /* 0x000000001014794e */ /* 0x000fce0000000000 */
[----:B--2--5:R-:W-:Y:S05]  /*1910*/  CALL.ABS.NOINC R14 ;  /* 0x000000000e007343 */ /* 0x024fea0003c00000 */
.L_x_21:
[----:B------:R-:W-:-:S13]  /*1920*/  ISETP.NE.AND P0, PT, R174, 0x3, PT ;  /* 0x00000003ae00780c */ /* 0x000fda0003f05270 */
[----:B------:R-:W-:Y:S05]  /*1930*/  @!P0 BRA `(.L_x_22) ;  /* 0x0000000000048947 */ /* 0x000fea0003800000 */
[----:B------:R-:W-:Y:S01]  /*1940*/  BPT.TRAP 0x1 ;  /* 0x000000040000795c */ /* 0x000fe20000300000 */
.L_x_22:
[----:B------:R-:W-:Y:S02]  /*1950*/  IMAD.U32 R3, RZ, RZ, UR39 ;  /* 0x00000027ff037e24 */ /* 0x000fe4000f8e00ff */
[----:B-1----:R-:W-:-:S03]  /*1960*/  IMAD.U32 R0, RZ, RZ, UR38 ;  /* 0x00000026ff007e24 */ /* 0x002fc6000f8e00ff */
[----:B------:R-:W-:Y:S02]  /*1970*/  LEA R3, R3, UR41, 0x3 ;  /* 0x0000002903037c11 */ /* 0x000fe4000f8e18ff */
[----:B------:R-:W-:-:S04]  /*1980*/  SHF.L.U32 R0, R0, 0x1f, RZ ;  /* 0x0000001f00007819 */ /* 0x000fc800000006ff */
[----:B------:R1:W2:Y:S01]  /*1990*/  SYNCS.PHASECHK.TRANS64.TRYWAIT P1, [R3+URZ], R0 ;  /* 0x00000000030075a7 */ /* 0x0002a2000802017f */
[----:B------:R-:W-:Y:S05]  /*19a0*/  @!P0 BRA `(.L_x_23) ;  /* 0x0000000000048947 */ /* 0x000fea0003800000 */
[----:B------:R-:W-:Y:S01]  /*19b0*/  BPT.TRAP 0x1 ;  /* 0x000000040000795c */ /* 0x000fe20000300000 */
.L_x_23:
[----:B------:R-:W-:-:S05]  /*19c0*/  IMAD.U32 R4, RZ, RZ, UR43 ;  /* 0x0000002bff047e24 */ /* 0x000fca000f8e00ff */
[----:B------:R-:W-:Y:S01]  /*19d0*/  ISETP.GE.AND P2, PT, R4, 0x1, PT ;  /* 0x000000010400780c */ /* 0x000fe20003f46270 */
[----:B--2---:R-:W-:-:S12]  /*19e0*/  @P1 BRA `(.L_x_24) ;  /* 0x0000000000081947 */ /* 0x004fd80003800000 */
[----:B------:R-:W2:Y:S02]  /*19f0*/  SYNCS.PHASECHK.TRANS64.TRYWAIT P1, [R3+URZ], R0 ;  /* 0x00000000030075a7 */ /* 0x000ea4000802017f */
[----:B--2---:R-:W-:Y:S05]  /*1a00*/  @!P1 BRA `(.L_x_25) ;  /* 0x000000a000349947 */ /* 0x004fea0003800000 */
.L_x_24:
[----:B------:R-:W-:Y:S05]  /*1a10*/  WARPSYNC.ALL ;  /* 0x0000000000007948 */ /* 0x000fea0003800000 */
[----:B------:R-:W-:Y:S01]  /*1a20*/  UIADD3 UR4, UR41, 0x180, URZ ;  /* 0x0000018029047890 */ /* 0x000fe2000fffe03f */
[----:B------:R-:W-:Y:S01]  /*1a30*/  WARPGROUP.ARRIVE ;  /* 0x00000000000079c5 */ /* 0x000fe20000000000 */
[----:B------:R-:W-:Y:S02]  /*1a40*/  UIADD3 UR5, UR41, 0xb180, URZ ;  /* 0x0000b18029057890 */ /* 0x000fe4000fffe03f */
[----:B------:R-:W-:Y:S02]  /*1a50*/  USHF.R.U32.HI UR4, URZ, 0x4, UR4 ;  /* 0x000000043f047899 */ /* 0x000fe40008011604 */
[----:B------:R-:W-:-:S02]  /*1a60*/  USHF.R.U32.HI UR5, URZ, 0x4, UR5 ;  /* 0x000000043f057899 */ /* 0x000fc40008011605 */
[----:B------:R-:W-:Y:S02]  /*1a70*/  ULOP3.LUT UR4, UR4, 0x3fff, URZ, 0xc0, !UPT ;  /* 0x00003fff04047892 */ /* 0x000fe4000f8ec03f */
[----:B------:R-:W-:Y:S02]  /*1a80*/  ULOP3.LUT UR5, UR5, 0x3fff, URZ, 0xc0, !UPT ;  /* 0x00003fff05057892 */ /* 0x000fe4000f8ec03f */
[----:B------:R-:W-:Y:S02]  /*1a90*/  ULOP3.LUT UR10, UR4, 0x10000, URZ, 0xfc, !UPT ;  /* 0x00010000040a7892 */ /* 0x000fe4000f8efc3f */
[----:B------:R-:W-:Y:S02]  /*1aa0*/  ULOP3.LUT UR9, UR5, 0x10000, URZ, 0xfc, !UPT ;  /* 0x0001000005097892 */ /* 0x000fe4000f8efc3f */
[----:B------:R-:W-:Y:S02]  /*1ab0*/  ULEA UR4, UR39, UR10, 0x8 ;  /* 0x0000000a27047291 */ /* 0x000fe4000f8e403f */
[----:B------:R-:W-:Y:S01]  /*1ac0*/  ULEA UR6, UR39, UR9, 0xa ;  /* 0x0000000927067291 */ /* 0x000fe2000f8e503f */
[----:B------:R-:W-:Y:S01]  /*1ad0*/  UMOV UR5, 0x80000020 ;  /* 0x8000002000057882 */ /* 0x000fe20000000000 */
[----:B------:R-:W-:-:S07]  /*1ae0*/  UMOV UR7, 0x80000020 ;  /* 0x8000002000077882 */ /* 0x000fce0000000000 */
[----:B------:R-:W-:Y:S01]  /*1af0*/  HGMMA.64x256x16.F32 R24, gdesc[UR4], RZ, !UPT, gsb0 ;  /* 0x03e00000041879f0 */ /* 0x000fe2000c0008ff */
[----:B------:R-:W-:Y:S02]  /*1b00*/  UIADD3 UR4, UR4, 0x2, URZ ;  /* 0x0000000204047890 */ /* 0x000fe4000fffe03f */
[----:B------:R-:W-:Y:S01]  /*1b10*/  UIADD3 UR6, UR6, 0x2, URZ ;  /* 0x0000000206067890 */ /* 0x000fe2000fffe03f */
[----:B------:R-:W-:Y:S01]  /*1b20*/  UMOV UR5, 0x80000020 ;  /* 0x8000002000057882 */ /* 0x000fe20000000000 */
[----:B------:R-:W-:Y:S01]  /*1b30*/  UMOV UR7, 0x80000020 ;  /* 0x8000002000077882 */ /* 0x000fe20000000000 */
[----:B------:R-:W-:Y:S02]  /*1b40*/  WARPGROUP.DEPBAR.LE gsb0, 0x0 ;  /* 0x00008000000079c5 */ /* 0x000fe40000010000 */
[----:B------:R-:W-:-:S15]  /*1b50*/  WARPGROUP.ARRIVE ;  /* 0x00000000000079c5 */ /* 0x000fde0000000000 */
[----:B------:R-:W-:-:S05]  /*1b60*/  NOP ;  /* 0x0000000000007918 */ /* 0x000fca0000000000 */
[----:B------:R-:W-:Y:S03]  /*1b70*/  HGMMA.64x256x16.F32 R24, gdesc[UR4], R24, gsb0 ;  /* 0x03e00000041879f0 */ /* 0x000fe60008000818 */
[----:B------:R-:W-:Y:S02]  /*1b80*/  WARPGROUP.DEPBAR.LE gsb0, 0x0 ;  /* 0x00008000000079c5 */ /* 0x000fe40000010000 */
[----:B------:R-:W-:Y:S05]  /*1b90*/  @!P2 BRA `(.L_x_26) ;  /* 0x0000000000d8a947 */ /* 0x000fea0003800000 */
[----:B------:R-:W-:Y:S01]  /*1ba0*/  UIADD3 UR4, UR39, 0x1, URZ ;  /* 0x0000000127047890 */ /* 0x000fe2000fffe03f */
[----:B-12---:R-:W-:Y:S02]  /*1bb0*/  IMAD.U32 R0, RZ, RZ, UR43 ;  /* 0x0000002bff007e24 */ /* 0x006fe4000f8e00ff */
[----:B------:R-:W-:Y:S01]  /*1bc0*/  IMAD.U32 R3, RZ, RZ, UR39 ;  /* 0x00000027ff037e24 */ /* 0x000fe2000f8e00ff */
[----:B------:R-:W-:-:S04]  /*1bd0*/  UISETP.NE.AND UP0, UPT, UR4, 0xb, UPT ;  /* 0x0000000b0400788c */ /* 0x000fc8000bf05270 */
[----:B------:R-:W-:Y:S02]  /*1be0*/  USEL UR5, URZ, 0x1, UP0 ;  /* 0x000000013f057887 */ /* 0x000fe40008000000 */
[----:B------:R-:W-:Y:S02]  /*1bf0*/  USEL UR8, UR4, URZ, UP0 ;  /* 0x0000003f04087287 */ /* 0x000fe40008000000 */
[----:B------:R-:W-:-:S06]  /*1c00*/  ULOP3.LUT UR5, UR38, UR5, URZ, 0x3c, !UPT ;  /* 0x0000000526057292 */ /* 0x000fcc000f8e3c3f */
[----:B------:R-:W-:-:S07]  /*1c10*/  IMAD.U32 R6, RZ, RZ, UR5 ;  /* 0x00000005ff067e24 */ /* 0x000fce000f8e00ff */
.L_x_33:
[----:B------:R-:W-:Y:S05]  /*1c20*/  @!P0 BRA `(.L_x_27) ;  /* 0x0000000000048947 */ /* 0x000fea0003800000 */
[----:B------:R-:W-:Y:S01]  /*1c30*/  BPT.TRAP 0x1 ;  /* 0x000000040000795c */ /* 0x000fe20000300000 */
.L_x_27:
[----:B------:R-:W-:Y:S01]  /*1c40*/  ULEA UR4, UR8, UR41, 0x3 ;  /* 0x0000002908047291 */ /* 0x000fe2000f8e183f */
[----:B------:R-:W-:-:S08]  /*1c50*/  SHF.L.U32 R4, R6, 0x1f, RZ ;  /* 0x0000001f06047819 */ /* 0x000fd000000006ff */
[----:B------:R1:W2:Y:S01]  /*1c60*/  SYNCS.PHASECHK.TRANS64.TRYWAIT P1, [UR4], R4 ;  /* 0x00000004ff0075a7 */ /* 0x0002a20008020144 */
[----:B------:R-:W-:Y:S05]  /*1c70*/  @!P0 BRA `(.L_x_28) ;  /* 0x0000000000048947 */ /* 0x000fea0003800000 */
[----:B------:R-:W-:Y:S01]  /*1c80*/  BPT.TRAP 0x1 ;  /* 0x000000040000795c */ /* 0x000fe20000300000 */
.L_x_28:
[----:B--2---:R-:W-:Y:S05]  /*1c90*/  @P1 BRA `(.L_x_29) ;  /* 0x0000000000081947 */ /* 0x004fea0003800000 */
[----:B------:R-:W2:Y:S02]  /*1ca0*/  SYNCS.PHASECHK.TRANS64.TRYWAIT P1, [UR4], R4 ;  /* 0x00000004ff0075a7 */ /* 0x000ea40008020144 */
[----:B--2---:R-:W-:Y:S05]  /*1cb0*/  @!P1 BRA `(.L_x_30) ;  /* 0x0000009c009c9947 */ /* 0x004fea0003800000 */
.L_x_29:
[----:B------:R-:W-:Y:S01]  /*1cc0*/  ULEA UR4, UR8, UR10, 0x8 ;  /* 0x0000000a08047291 */ /* 0x000fe2000f8e403f */
[----:B------:R-:W-:Y:S01]  /*1cd0*/  WARPGROUP.ARRIVE ;  /* 0x00000000000079c5 */ /* 0x000fe20000000000 */
[----:B------:R-:W-:Y:S01]  /*1ce0*/  ULEA UR6, UR8, UR9, 0xa ;  /* 0x0000000908067291 */ /* 0x000fe2000f8e503f */
[----:B------:R-:W-:Y:S01]  /*1cf0*/  UMOV UR5, 0x80000020 ;  /* 0x8000002000057882 */ /* 0x000fe20000000000 */
[----:B------:R-:W-:-:S07]  /*1d00*/  UMOV UR7, 0x80000020 ;  /* 0x8000002000077882 */ /* 0x000fce0000000000 */
[----:B------:R-:W-:Y:S01]  /*1d10*/  HGMMA.64x256x16.F32 R24, gdesc[UR4], R24, gsb0 ;  /* 0x03e00000041879f0 */ /* 0x000fe20008000818 */
        /* <DEDUP_REMOVED lines=10> */
[----:B------:R-:W-:Y:S01]  /*1dc0*/  BPT.TRAP 0x1 ;  /* 0x000000040000795c */ /* 0x000fe20000300000 */
.L_x_31:
[----:B------:R-:W-:-:S13]  /*1dd0*/  ISETP.NE.AND P1, PT, R153, RZ, PT ;  /* 0x000000ff9900720c */ /* 0x000fda0003f25270 */
[----:B-12---:R-:W-:-:S05]  /*1de0*/  @P1 LEA R4, R3, UR41, 0x3 ;  /* 0x0000002903041c11 */ /* 0x006fca000f8e18ff */
[----:B------:R-:W-:-:S05]  /*1df0*/  @P1 VIADD R5, R4, 0x58 ;  /* 0x0000005804051836 */ /* 0x000fca0000000000 */
[----:B------:R-:W-:-:S04]  /*1e00*/  @P1 PRMT R5, R152, 0x654, R5 ;  /* 0x0000065498051816 */ /* 0x000fc80000000005 */
[----:B------:R1:W-:Y:S01]  /*1e10*/  @P1 SYNCS.ARRIVE.TRANS64.RED.A1T0 RZ, [R5+URZ], RZ ;  /* 0x000000ff05ff19a7 */ /* 0x0003e2000810043f */
[----:B------:R-:W-:-:S13]  /*1e20*/  ISETP.GT.U32.AND P1, PT, R16, 0x1, PT ;  /* 0x000000011000780c */ /* 0x000fda0003f24070 */
[----:B-1----:R-:W-:Y:S05]  /*1e30*/  @P1 BRA `(.L_x_32) ;  /* 0x0000000000041947 */ /* 0x002fea0003800000 */
[----:B------:R-:W-:Y:S01]  /*1e40*/  BPT.TRAP 0x1 ;  /* 0x000000040000795c */ /* 0x000fe20000300000 */
.L_x_32:
[----:B------:R-:W-:Y:S01]  /*1e50*/  UIADD3 UR8, UR8, 0x1, URZ ;  /* 0x0000000108087890 */ /* 0x000fe2000fffe03f */
[C---:B------:R-:W-:Y:S01]  /*1e60*/  ISETP.GT.AND P2, PT, R0.reuse, 0x1, PT ;  /* 0x000000010000780c */ /* 0x040fe20003f44270 */
[----:B------:R-:W-:Y:S02]  /*1e70*/  VIADD R3, R3, 0x1 ;  /* 0x0000000103037836 */ /* 0x000fe40000000000 */
[----:B------:R-:W-:Y:S01]  /*1e80*/  UISETP.NE.AND UP0, UPT, UR8, 0xb, UPT ;  /* 0x0000000b0800788c */ /* 0x000fe2000bf05270 */
[----:B------:R-:W-:Y:S02]  /*1e90*/  VIADD R0, R0, 0xffffffff ;  /* 0xffffffff00007836 */ /* 0x000fe40000000000 */
[C---:B------:R-:W-:Y:S01]  /*1ea0*/  ISETP.NE.AND P1, PT, R3.reuse, 0xb, PT ;  /* 0x0000000b0300780c */ /* 0x040fe20003f25270 */
[----:B------:R-:W-:Y:S02]  /*1eb0*/  USEL UR4, URZ, 0x1, UP0 ;  /* 0x000000013f047887 */ /* 0x000fe40008000000 */
[----:B------:R-:W-:Y:S01]  /*1ec0*/  USEL UR8, UR8, URZ, UP0 ;  /* 0x0000003f08087287 */ /* 0x000fe20008000000 */
[----:B------:R-:W-:-:S03]  /*1ed0*/  SEL R3, R3, RZ, P1 ;  /* 0x000000ff03037207 */ /* 0x000fc60000800000 */
[----:B------:R-:W-:Y:S01]  /*1ee0*/  LOP3.LUT R6, R6, UR4, RZ, 0x3c, !PT ;  /* 0x0000000406067c12 */ /* 0x000fe2000f8e3cff */
[----:B------:R-:W-:Y:S07]  /*1ef0*/  @P2 BRA `(.L_x_33) ;  /* 0xfffffffc00482947 */ /* 0x000fee000383ffff */
.L_x_26:
[----:B-12---:R-:W1:Y:S01]  /*1f00*/  LDC R0, c[0x0][0x28c] ;  /* 0x0000a300ff007b82 */ /* 0x006e620000000800 */
[----:B------:R2:W-:Y:S01]  /*1f10*/  SYNCS.ARRIVE.TRANS64.A1T0 RZ, [R160+UR45], RZ ;  /* 0x000000ffa0ff79a7 */ /* 0x0005e2000810002d */
[----:B-1----:R-:W-:-:S13]  /*1f20*/  ISETP.GE.AND P1, PT, R0, 0x1, PT ;  /* 0x000000010000780c */ /* 0x002fda0003f26270 */
[----:B--2---:R-:W-:Y:S05]  /*1f30*/  @!P1 BRA `(.L_x_34) ;  /* 0x0000000000449947 */ /* 0x004fea0003800000 */
[----:B------:R-:W-:Y:S05]  /*1f40*/  @!P0 BRA `(.L_x_35) ;  /* 0x0000000000048947 */ /* 0x000fea0003800000 */
[----:B------:R-:W-:Y:S01]  /*1f50*/  BPT.TRAP 0x1 ;  /* 0x000000040000795c */ /* 0x000fe20000300000 */
.L_x_35:
[----:B------:R-:W-:-:S13]  /*1f60*/  ISETP.NE.AND P0, PT, R153, RZ, PT ;  /* 0x000000ff9900720c */ /* 0x000fda0003f05270 */
[----:B------:R-:W-:-:S05]  /*1f70*/  VOTEU.ANY UP0, P0 ;  /* 0x00000000003f7886 */ /* 0x000fca0000000100 */
[----:B------:R-:W-:-:S06]  /*1f80*/  @UP0 UIADD3 UR4, UR43, UR39, URZ ;  /* 0x000000272b040290 */ /* 0x000fcc000fffe03f */
[----:B------:R-:W-:Y:S02]  /*1f90*/  IMAD.U32 R4, RZ, RZ, UR4 ;  /* 0x00000004ff047e24 */ /* 0x000fe4000f8e00ff */
[----:B------:R-:W-:Y:S02]  /*1fa0*/  IMAD.U32 R3, RZ, RZ, UR4 ;  /* 0x00000004ff037e24 */ /* 0x000fe4000f8e00ff */
[----:B------:R-:W-:-:S05]  /*1fb0*/  @P0 IMAD.WIDE.U32 R4, R4, -0x45d1745d, RZ ;  /* 0xba2e8ba304040825 */ /* 0x000fca00078e00ff */
[----:B------:R-:W-:-:S05]  /*1fc0*/  @P0 SHF.R.U32.HI R0, RZ, 0x3, R5 ;  /* 0x00000003ff000819 */ /* 0x000fca0000011605 */
[----:B------:R-:W-:-:S05]  /*1fd0*/  @P0 IMAD R0, R0, -0xb, R3 ;  /* 0xfffffff500000824 */ /* 0x000fca00078e0203 */
[----:B------:R-:W-:-:S05]  /*1fe0*/  @P0 LEA R0, R0, UR41, 0x3 ;  /* 0x0000002900000c11 */ /* 0x000fca000f8e18ff */
[----:B------:R-:W-:-:S05]  /*1ff0*/  @P0 VIADD R3, R0, 0x58 ;  /* 0x0000005800030836 */ /* 0x000fca0000000000 */
[----:B------:R-:W-:-:S04]  /*2000*/  @P0 PRMT R3, R152, 0x654, R3 ;  /* 0x0000065498030816 */ /* 0x000fc80000000003 */
[----:B------:R1:W-:Y:S01]  /*2010*/  @P0 SYNCS.ARRIVE.TRANS64.RED.A1T0 RZ, [R3+URZ], RZ ;  /* 0x000000ff03ff09a7 */ /* 0x0003e2000810043f */
[----:B------:R-:W-:-:S13]  /*2020*/  ISETP.GT.U32.AND P0, PT, R16, 0x1, PT ;  /* 0x000000011000780c */ /* 0x000fda0003f04070 */
[----:B-1----:R-:W-:Y:S05]  /*2030*/  @P0 BRA `(.L_x_34) ;  /* 0x0000000000040947 */ /* 0x002fea0003800000 */
[----:B------:R-:W-:Y:S01]  /*2040*/  BPT.TRAP 0x1 ;  /* 0x000000040000795c */ /* 0x000fe20000300000 */
.L_x_34:
[----:B------:R-:W-:Y:S01]  /*2050*/  SHF.L.U32 R0, R175, 0x1f, RZ ;  /* 0x0000001faf007819 */ /* 0x000fe200000006ff */
[----:B------:R-:W-:Y:S01]  /*2060*/  UIADD3 UR39, UR44, UR39, URZ ;  /* 0x000000272c277290 */ /* 0x000fe2000fffe03f */
[----:B------:R-:W1:Y:S01]  /*2070*/  LDC R15, c[0x0][0x288] ;  /* 0x0000a200ff0f7b82 */ /* 0x000e620000000800 */
[----:B------:R-:W-:Y:S01]  /*2080*/  UISETP.GE.U32.AND UP1, UPT, UR44, 0xb, UPT ;  /* 0x0000000b2c00788c */ /* 0x000fe2000bf26070 */
[----:B------:R-:W-:Y:S01]  /*2090*/  IMAD.SHL.U32 R8, R158, 0x2, RZ ;  /* 0x000000029e087824 */ /* 0x000fe200078e00ff */
[----:B------:R-:W-:Y:S02]  /*20a0*/  UISETP.GT.U32.AND UP0, UPT, UR39, 0xa, UPT ;  /* 0x0000000a2700788c */ /* 0x000fe4000bf04070 */
[----:B------:R-:W-:Y:S02]  /*20b0*/  UIMAD.WIDE.U32 UR4, UR39, -0x45d1745d, URZ ;  /* 0xba2e8ba3270478a5 */ /* 0x000fe4000f8e003f */
[----:B------:R-:W-:Y:S01]  /*20c0*/  UISETP.LT.U32.AND UP0, UPT, UR44, 0xb, UP0 ;  /* 0x0000000b2c00788c */ /* 0x000fe20008701070 */
[----:B------:R-:W2:Y:S01]  /*20d0*/  SYNCS.PHASECHK.TRANS64.TRYWAIT P0, [R159+UR42+0x10], R0 ;  /* 0x000010009f0075a7 */ /* 0x000ea2000800016a */
[----:B------:R-:W-:Y:S01]  /*20e0*/  USHF.R.U32.HI UR4, URZ, 0x3, UR5 ;  /* 0x000000033f047899 */ /* 0x000fe20008011605 */
[----:B------:R-:W-:Y:S01]  /*20f0*/  SHF.R.S32.HI R9, RZ, 0x1f, R8 ;  /* 0x0000001fff097819 */ /* 0x000fe20000011408 */
[----:B------:R-:W-:-:S02]  /*2100*/  USEL UR6, URZ, 0x1, !UP0 ;  /* 0x000000013f067887 */ /* 0x000fc4000c000000 */
[----:B------:R-:W-:Y:S02]  /*2110*/  UIMAD UR39, UR4, -0xb, UR39 ;  /* 0xfffffff5042778a4 */ /* 0x000fe4000f8e0227 */
[----:B------:R-:W-:-:S04]  /*2120*/  ULOP3.LUT UR38, UR38, UR6, URZ, 0x3c, !UPT ;  /* 0x0000000626267292 */ /* 0x000fc8000f8e3c3f */
[----:B------:R-:W-:Y:S01]  /*2130*/  @UP1 ULOP3.LUT UR38, UR38, 0x1, UR4, 0x78, !UPT ;  /* 0x0000000126261892 */ /* 0x000fe2000f8e7804 */
[----:B-12---:R-:W-:Y:S11]  /*2140*/  @!P0 BRA `(.L_x_36) ;  /* 0x0000009800908947 */ /* 0x006ff60003800000 */
.L_x_325:
[----:B------:R-:W-:Y:S01]  /*2150*/  IMAD.SHL.U32 R14, R19, 0x40, RZ ;  /* 0x00000040130e7824 */ /* 0x000fe200078e00ff */
[----:B------:R-:W-:Y:S01]  /*2160*/  ULDC UR6, c[0x0][0x284] ;  /* 0x0000a10000067ab9 */ /* 0x000fe20000000800 */
[----:B0-----:R-:W-:Y:S01]  /*2170*/  IMAD.SHL.U32 R12, R22, 0x100, RZ ;  /* 0x00000100160c7824 */ /* 0x001fe200078e00ff */
[----:B------:R-:W-:Y:S01]  /*2180*/  SHF.R.S32.HI R165, RZ, 0x1f, R2 ;  /* 0x0000001fffa57819 */ /* 0x000fe20000011402 */
[----:B------:R-:W-:Y:S01]  /*2190*/  ULDC.64 UR4, c[0x0][0x5d0] ;  /* 0x0001740000047ab9 */ /* 0x000fe20000000a00 */
[----:B------:R-:W-:Y:S01]  /*21a0*/  ISETP.GE.AND P0, PT, R14, UR6, PT ;  /* 0x000000060e007c0c */ /* 0x000fe2000bf06270 */
[----:B------:R-:W-:Y:S01]  /*21b0*/  IMAD.WIDE.U32 R4, R2, UR4, R8 ;  /* 0x0000000402047c25 */ /* 0x000fe2000f8e0008 */
[----:B------:R-:W-:Y:S02]  /*21c0*/  SHF.R.S32.HI R13, RZ, 0x1f, R12 ;  /* 0x0000001fff0d7819 */ /* 0x000fe4000001140c */
[C---:B------:R-:W-:Y:S01]  /*21d0*/  ISETP.GE.OR P0, PT, R12.reuse, R15, P0 ;  /* 0x0000000f0c00720c */ /* 0x040fe20000706670 */
[----:B------:R-:W-:Y:S01]  /*21e0*/  IMAD R3, R165, UR4, RZ ;  /* 0x00000004a5037c24 */ /* 0x000fe2000f8e02ff */
[----:B------:R-:W-:-:S03]  /*21f0*/  IADD3 R6, P1, R12, R4, RZ ;  /* 0x000000040c067210 */ /* 0x000fc60007f3e0ff */
[----:B------:R-:W-:-:S05]  /*2200*/  IMAD R3, R2, UR5, R3 ;  /* 0x0000000502037c24 */ /* 0x000fca000f8e0203 */
[----:B------:R-:W-:-:S03]  /*2210*/  IADD3.X R7, R13, R5, R3, P1, !PT ;  /* 0x000000050d077210 */ /* 0x000fc60000ffe403 */
[----:B------:R-:W-:Y:S05]  /*2220*/  @P0 BRA `(.L_x_37) ;  /* 0x0000007c00040947 */ /* 0x000fea0003800000 */
[----:B------:R-:W0:Y:S01]  /*2230*/  LDC.64 R10, c[0x0][0x5c8] ;  /* 0x00017200ff0a7b82 */ /* 0x000e220000000a00 */
[----:B-----5:R-:W-:Y:S01]  /*2240*/  FSETP.NEU.AND P0, PT, R155, RZ, PT ;  /* 0x000000ff9b00720b */ /* 0x020fe20003f0d000 */
[----:B------:R-:W-:Y:S01]  /*2250*/  IMAD R3, R158, -0x2, R15 ;  /* 0xfffffffe9e037824 */ /* 0x000fe200078e020f */
[----:B------:R-:W-:Y:S01]  /*2260*/  BSSY B0, `(.L_x_37) ;  /* 0x00007bd000007945 */ /* 0x000fe20003800000 */
[----:B------:R-:W-:-:S04]  /*2270*/  IMAD.WIDE R166, R19, 0x40, R156 ;  /* 0x0000004013a67825 */ /* 0x000fc800078e029c */
[----:B-1----:R-:W-:Y:S02]  /*2280*/  IMAD.IADD R0, R3, 0x1, -R12 ;  /* 0x0000000103007824 */ /* 0x002fe400078e0a0c */
[----:B------:R-:W-:-:S03]  /*2290*/  IMAD.IADD R3, R163, 0x1, -R14 ;  /* 0x00000001a3037824 */ /* 0x000fc600078e0a0e */
[----:B------:R-:W-:-:S04]  /*22a0*/  ISETP.GT.AND P2, PT, R0, RZ, PT ;  /* 0x000000ff0000720c */ /* 0x000fc80003f44270 */
[----:B------:R-:W-:Y:S01]  /*22b0*/  ISETP.GT.AND P1, PT, R3, RZ, P2 ;  /* 0x000000ff0300720c */ /* 0x000fe20001724270 */
[-C--:B0-----:R-:W-:Y:S02]  /*22c0*/  IMAD R4, R167, R10.reuse, RZ ;  /* 0x0000000aa7047224 */ /* 0x081fe400078e02ff */
[----:B------:R-:W-:-:S04]  /*22d0*/  IMAD.WIDE.U32 R6, R166, R10, R6 ;  /* 0x0000000aa6067225 */ /* 0x000fc800078e0006 */
[----:B------:R-:W-:-:S04]  /*22e0*/  IMAD R5, R166, R11, R4 ;  /* 0x0000000ba6057224 */ /* 0x000fc800078e0204 */
[----:B------:R-:W-:Y:S01]  /*22f0*/  IMAD.IADD R179, R7, 0x1, R5 ;  /* 0x0000000107b37824 */ /* 0x000fe200078e0205 */
[----:B------:R-:W-:Y:S06]  /*2300*/  @!P0 BRA `(.L_x_38) ;  /* 0x0000005400988947 */ /* 0x000fec0003800000 */
[----:B------:R-:W0:Y:S01]  /*2310*/  LDC.64 R20, c[0x0][0x5b8] ;  /* 0x00016e00ff147b82 */ /* 0x000e220000000a00 */
[----:B------:R-:W-:-:S07]  /*2320*/  ULDC.64 UR4, c[0x0][0x5c0] ;  /* 0x0001700000047ab9 */ /* 0x000fce0000000a00 */
[----:B------:R-:W1:Y:S08]  /*2330*/  LDC.64 R168, c[0x0][0x5b0] ;  /* 0x00016c00ffa87b82 */ /* 0x000e700000000a00 */
[----:B------:R-:W2:Y:S01]  /*2340*/  LDC.64 R14, c[0x0][0x5a8] ;  /* 0x00016a00ff0e7b82 */ /* 0x000ea20000000a00 */
[-C--:B0-----:R-:W-:Y:S02]  /*2350*/  IMAD R7, R165, R20.reuse, RZ ;  /* 0x00000014a5077224 */ /* 0x081fe400078e02ff */
[----:B------:R-:W-:-:S04]  /*2360*/  IMAD.WIDE.U32 R4, R2, R20, R8 ;  /* 0x0000001402047225 */ /* 0x000fc800078e0008 */
[----:B------:R-:W-:Y:S01]  /*2370*/  IMAD R177, R2, R21, R7 ;  /* 0x0000001502b17224 */ /* 0x000fe200078e0207 */
[----:B------:R-:W-:Y:S01]  /*2380*/  IADD3 R164, P0, R12, R4, RZ ;  /* 0x000000040ca47210 */ /* 0x000fe20007f1e0ff */
[----:B-1----:R-:W-:-:S03]  /*2390*/  IMAD R4, R167, R168, RZ ;  /* 0x000000a8a7047224 */ /* 0x002fc600078e02ff */
[----:B------:R-:W-:Y:S01]  /*23a0*/  IADD3.X R165, R13, R5, R177, P0, !PT ;  /* 0x000000050da57210 */ /* 0x000fe200007fe4b1 */
[C---:B------:R-:W-:Y:S02]  /*23b0*/  IMAD R21, R166.reuse, R169, R4 ;  /* 0x000000a9a6157224 */ /* 0x040fe400078e0204 */
[----:B------:R-:W-:-:S04]  /*23c0*/  IMAD.WIDE.U32 R4, R166, R168, R164 ;  /* 0x000000a8a6047225 */ /* 0x000fc800078e00a4 */
[----:B------:R-:W-:Y:S01]  /*23d0*/  IMAD.IADD R5, R5, 0x1, R21 ;  /* 0x0000000105057824 */ /* 0x000fe200078e0215 */
[----:B--2---:R-:W-:-:S04]  /*23e0*/  LEA R170, P0, R4, R14, 0x1 ;  /* 0x0000000e04aa7211 */ /* 0x004fc800078008ff */
[----:B------:R-:W-:-:S05]  /*23f0*/  LEA.HI.X R171, R4, R15, R5, 0x1, P0 ;  /* 0x0000000f04ab7211 */ /* 0x000fca00000f0c05 */
[----:B------:R0:W2:Y:S01]  /*2400*/  @P1 LDG.E.LTC128B.U16 R19, desc[UR36][R170.64] ;  /* 0x00000024aa131981 */ /* 0x0000a2000c1e1520 */
[----:B------:R-:W-:Y:S01]  /*2410*/  IMAD.WIDE.U32 R4, R166, R168, R12 ;  /* 0x000000a8a6047225 */ /* 0x000fe200078e000c */
[----:B------:R-:W-:Y:S02]  /*2420*/  BSSY B1, `(.L_x_39) ;  /* 0x0000014000017945 */ /* 0x000fe40003800000 */
[----:B------:R-:W-:-:S04]  /*2430*/  IADD3 R172, P0, R8, R4, RZ ;  /* 0x0000000408ac7210 */ /* 0x000fc80007f1e0ff */
[----:B------:R-:W-:Y:S01]  /*2440*/  IADD3.X R173, R9, R21, R5, P0, !PT ;  /* 0x0000001509ad7210 */ /* 0x000fe200007fe405 */
[C---:B0-----:R-:W-:Y:S01]  /*2450*/  IMAD.SHL.U32 R170, R168.reuse, 0x8, RZ ;  /* 0x00000008a8aa7824 */ /* 0x041fe200078e00ff */
[----:B------:R-:W-:Y:S01]  /*2460*/  SHF.L.U64.HI R171, R168, 0x3, R169 ;  /* 0x00000003a8ab7819 */ /* 0x000fe200000102a9 */
[----:B------:R-:W-:-:S04]  /*2470*/  IMAD.WIDE.U32 R172, R2, R20, R172 ;  /* 0x0000001402ac7225 */ /* 0x000fc800078e00ac */
[----:B------:R-:W-:Y:S02]  /*2480*/  IMAD.IADD R7, R177, 0x1, R173 ;  /* 0x00000001b1077824 */ /* 0x000fe400078e02ad */
[----:B--2---:R-:W-:-:S05]  /*2490*/  HADD2.F32 R4, -RZ, R19.H0_H0 ;  /* 0x20000013ff047230 */ /* 0x004fca0000004100 */
[----:B------:R-:W-:Y:S01]  /*24a0*/  FMUL R5, R4, R155 ;  /* 0x0000009b04057220 */ /* 0x000fe20000400000 */
[----:B------:R-:W-:-:S03]  /*24b0*/  LEA R4, P0, R6, UR4, 0x1 ;  /* 0x0000000406047c11 */ /* 0x000fc6000f8008ff */
[----:B------:R-:W-:Y:S01]  /*24c0*/  FFMA R24, R24, R154, R5 ;  /* 0x0000009a18187223 */ /* 0x000fe20000000005 */
[----:B------:R-:W-:Y:S02]  /*24d0*/  LEA.HI.X R5, R6, UR5, R179, 0x1, P0 ;  /* 0x0000000506057c11 */ /* 0x000fe400080f0cb3 */
[----:B------:R-:W-:Y:S02]  /*24e0*/  ISETP.GT.AND P0, PT, R0, 0x1, PT ;  /* 0x000000010000780c */ /* 0x000fe40003f04270 */
[----:B------:R-:W-:Y:S02]  /*24f0*/  F2FP.F16.F32.PACK_AB R24, RZ, R24 ;  /* 0x00000018ff18723e */ /* 0x000fe400000000ff */
[----:B------:R-:W-:Y:S02]  /*2500*/  ISETP.GT.AND P3, PT, R3, RZ, P0 ;  /* 0x000000ff0300720c */ /* 0x000fe40000764270 */
[C---:B------:R-:W-:Y:S01]  /*2510*/  LEA R6, P4, R172.reuse, R14, 0x1 ;  /* 0x0000000eac067211 */ /* 0x040fe200078808ff */
[----:B------:R0:W-:Y:S03]  /*2520*/  @P1 STG.E.U16 desc[UR36][R4.64], R24 ;  /* 0x0000001804001986 */ /* 0x0001e6000c101524 */
[----:B------:R-:W-:-:S07]  /*2530*/  LEA.HI.X R7, R172, R15, R7, 0x1, P4 ;  /* 0x0000000fac077211 */ /* 0x000fce00020f0c07 */
[----:B------:R-:W-:Y:S05]  /*2540*/  @!P3 BRA `(.L_x_40) ;  /* 0x000000000004b947 */ /* 0x000fea0003800000 */
[----:B------:R1:W5:Y:S02]  /*2550*/  LDG.E.LTC128B.U16 R19, desc[UR36][R6.64+0x2] ;  /* 0x0000022406137981 */ /* 0x000364000c1e1520 */
.L_x_40:
[----:B------:R-:W-:Y:S05]  /*2560*/  BSYNC B1 ;  /* 0x0000000000017941 */ /* 0x000fea0003800000 */
.L_x_39:
[----:B-----5:R-:W-:Y:S01]  /*2570*/  HADD2.F32 R22, -RZ, R19.H0_H0 ;  /* 0x20000013ff167230 */ /* 0x020fe20000004100 */
[----:B------:R-:W-:Y:S01]  /*2580*/  ISETP.GT.AND P2, PT, R3, 0x8, P2 ;  /* 0x000000080300780c */ /* 0x000fe20001744270 */
[----:B------:R-:W-:-:S04]  /*2590*/  IMAD.WIDE.U32 R170, R166, R168, R170 ;  /* 0x000000a8a6aa7225 */ /* 0x000fc800078e00aa */
[----:B------:R-:W-:Y:S01]  /*25a0*/  FMUL R22, R22, R155 ;  /* 0x0000009b16167220 */ /* 0x000fe20000400000 */
[----:B------:R-:W-:Y:S01]  /*25b0*/  IMAD.IADD R167, R21, 0x1, R171 ;  /* 0x0000000115a77824 */ /* 0x000fe200078e02ab */
[----:B------:R-:W-:Y:S02]  /*25c0*/  IADD3 R21, P1, R164, R170, RZ ;  /* 0x000000aaa4157210 */ /* 0x000fe40007f3e0ff */
[----:B------:R-:W-:-:S03]  /*25d0*/  FFMA R22, R25, R154, R22 ;  /* 0x0000009a19167223 */ /* 0x000fc60000000016 */
[----:B------:R-:W-:Y:S01]  /*25e0*/  IMAD.X R164, R167, 0x1, R165, P1 ;  /* 0x00000001a7a47824 */ /* 0x000fe200008e06a5 */
[C---:B0-----:R-:W-:Y:S02]  /*25f0*/  LEA R24, P1, R21.reuse, R14, 0x1 ;  /* 0x0000000e15187211 */ /* 0x041fe400078208ff */
[----:B------:R-:W-:Y:S02]  /*2600*/  F2FP.F16.F32.PACK_AB R22, RZ, R22 ;  /* 0x00000016ff16723e */ /* 0x000fe400000000ff */
[----:B------:R-:W-:-:S03]  /*2610*/  LEA.HI.X R25, R21, R15, R164, 0x1, P1 ;  /* 0x0000000f15197211 */ /* 0x000fc600008f0ca4 */
[----:B------:R0:W-:Y:S04]  /*2620*/  @P3 STG.E.U16 desc[UR36][R4.64+0x2], R22 ;  /* 0x0000021604003986 */ /* 0x0001e8000c101524 */
[----:B------:R-:W2:Y:S01]  /*2630*/  @P2 LDG.E.LTC128B.U16 R19, desc[UR36][R24.64] ;  /* 0x0000002418132981 */ /* 0x000ea2000c1e1520 */
[----:B------:R-:W-:Y:S01]  /*2640*/  IADD3 R8, P1, P3, R8, R170, R12 ;  /* 0x000000aa08087210 */ /* 0x000fe20007b3e00c */
[----:B------:R-:W-:Y:S01]  /*2650*/  BSSY B1, `(.L_x_41) ;  /* 0x0000011000017945 */ /* 0x000fe20003800000 */
[C---:B------:R-:W-:Y:S02]  /*2660*/  SHF.L.U64.HI R11, R10.reuse, 0x4, R11 ;  /* 0x000000040a0b7819 */ /* 0x040fe4000001020b */
[----:B------:R-:W-:Y:S02]  /*2670*/  IADD3.X R9, R9, R167, R13, P1, P3 ;  /* 0x000000a709097210 */ /* 0x000fe40000fe640d */
[----:B------:R-:W-:-:S02]  /*2680*/  LEA R10, P1, R10, R4, 0x4 ;  /* 0x000000040a0a7211 */ /* 0x000fc400078220ff */
[----:B------:R-:W-:Y:S01]  /*2690*/  ISETP.GT.AND P0, PT, R3, 0x8, P0 ;  /* 0x000000080300780c */ /* 0x000fe20000704270 */
[----:B------:R-:W-:-:S04]  /*26a0*/  IMAD.WIDE.U32 R20, R2, R20, R8 ;  /* 0x0000001402147225 */ /* 0x000fc800078e0008 */
[----:B------:R-:W-:Y:S01]  /*26b0*/  IMAD.X R11, R11, 0x1, R5, P1 ;  /* 0x000000010b0b7824 */ /* 0x000fe200008e0605 */
[----:B------:R-:W-:Y:S01]  /*26c0*/  LEA R8, P3, R20, R14, 0x1 ;  /* 0x0000000e14087211 */ /* 0x000fe200078608ff */
[----:B------:R-:W-:-:S05]  /*26d0*/  IMAD.IADD R2, R177, 0x1, R21 ;  /* 0x00000001b1027824 */ /* 0x000fca00078e0215 */
[----:B------:R-:W-:Y:S01]  /*26e0*/  LEA.HI.X R9, R20, R15, R2, 0x1, P3 ;  /* 0x0000000f14097211 */ /* 0x000fe200018f0c02 */
[----:B--2---:R-:W-:-:S05]  /*26f0*/  HADD2.F32 R12, -RZ, R19.H0_H0 ;  /* 0x20000013ff0c7230 */ /* 0x004fca0000004100 */
[----:B------:R-:W-:-:S04]  /*2700*/  FMUL R13, R12, R155 ;  /* 0x0000009b0c0d7220 */ /* 0x000fc80000400000 */
[----:B------:R-:W-:-:S05]  /*2710*/  FFMA R13, R26, R154, R13 ;  /* 0x0000009a1a0d7223 */ /* 0x000fca000000000d */
[----:B------:R-:W-:-:S05]  /*2720*/  F2FP.F16.F32.PACK_AB R13, RZ, R13 ;  /* 0x0000000dff0d723e */ /* 0x000fca00000000ff */
[----:B------:R0:W-:Y:S01]  /*2730*/  @P2 STG.E.U16 desc[UR36][R10.64], R13 ;  /* 0x0000000d0a002986 */ /* 0x0001e2000c101524 */
[----:B------:R-:W-:Y:S05]  /*2740*/  @!P0 BRA `(.L_x_42) ;  /* 0x0000000000048947 */ /* 0x000fea0003800000 */
[----:B------:R2:W5:Y:S02]  /*2750*/  LDG.E.LTC128B.U16 R19, desc[UR36][R8.64+0x2] ;  /* 0x0000022408137981 */ /* 0x000564000c1e1520 */
.L_x_42:
[----:B------:R-:W-:Y:S05]  /*2760*/  BSYNC B1 ;  /* 0x0000000000017941 */ /* 0x000fea0003800000 */
.L_x_41:
[----:B-----5:R-:W-:Y:S01]  /*2770*/  HADD2.F32 R2, -RZ, R19.H0_H0 ;  /* 0x20000013ff027230 */ /* 0x020fe20000004100 */
[----:B------:R-:W-:Y:S01]  /*2780*/  ISETP.GT.AND P1, PT, R0, 0x8, PT ;  /* 0x000000080000780c */ /* 0x000fe20003f24270 */
[----:B------:R-:W-:Y:S03]  /*2790*/  BSSY B1, `(.L_x_43) ;  /* 0x0000008000017945 */ /* 0x000fe60003800000 */
[----:B------:R-:W-:Y:S01]  /*27a0*/  FMUL R2, R2, R155 ;  /* 0x0000009b02027220 */ /* 0x000fe20000400000 */
[----:B------:R-:W-:-:S03]  /*27b0*/  ISETP.GT.AND P2, PT, R3, RZ, P1 ;  /* 0x000000ff0300720c */ /* 0x000fc60000f44270 */
[----:B------:R-:W-:-:S05]  /*27c0*/  FFMA R2, R27, R154, R2 ;  /* 0x0000009a1b027223 */ /* 0x000fca0000000002 */
[----:B------:R-:W-:-:S05]  /*27d0*/  F2FP.F16.F32.PACK_AB R2, RZ, R2 ;  /* 0x00000002ff02723e */ /* 0x000fca00000000ff */
[----:B------:R3:W-:Y:S01]  /*27e0*/  @P0 STG.E.U16 desc[UR36][R10.64+0x2], R2 ;  /* 0x000002020a000986 */ /* 0x0007e2000c101524 */
[----:B------:R-:W-:Y:S05]  /*27f0*/  @!P2 BRA `(.L_x_44) ;  /* 0x000000000004a947 */ /* 0x000fea0003800000 */
[----:B------:R4:W5:Y:S02]  /*2800*/  LDG.E.LTC128B.U16 R19, desc[UR36][R6.64+0x10] ;  /* 0x0000102406137981 */ /* 0x000964000c1e1520 */
.L_x_44:
[----:B------:R-:W-:Y:S05]  /*2810*/  BSYNC B1 ;  /* 0x0000000000017941 */ /* 0x000fea0003800000 */
.L_x_43:
[----:B---3-5:R-:W-:Y:S01]  /*2820*/  HADD2.F32 R2, -RZ, R19.H0_H0 ;  /* 0x20000013ff027230 */ /* 0x028fe20000004100 */
[----:B------:R-:W-:Y:S01]  /*2830*/  ISETP.GT.AND P0, PT, R0, 0x9, PT ;  /* 0x000000090000780c */ /* 0x000fe20003f04270 */
[----:B------:R-:W-:Y:S03]  /*2840*/  BSSY B1, `(.L_x_45) ;  /* 0x0000008000017945 */ /* 0x000fe60003800000 */
[----:B0-----:R-:W-:Y:S01]  /*2850*/  FMUL R13, R2, R155 ;  /* 0x0000009b020d7220 */ /* 0x001fe20000400000 */
[----:B------:R-:W-:-:S03]  /*2860*/  ISETP.GT.AND P3, PT, R3, RZ, P0 ;  /* 0x000000ff0300720c */ /* 0x000fc60000764270 */
[----:B------:R-:W-:-:S05]  /*2870*/  FFMA R13, R28, R154, R13 ;  /* 0x0000009a1c0d7223 */ /* 0x000fca000000000d */
[----:B------:R-:W-:-:S05]  /*2880*/  F2FP.F16.F32.PACK_AB R13, RZ, R13 ;  /* 0x0000000dff0d723e */ /* 0x000fca00000000ff */
[----:B------:R0:W-:Y:S01]  /*2890*/  @P2 STG.E.U16 desc[UR36][R4.64+0x10], R13 ;  /* 0x0000100d04002986 */ /* 0x0001e2000c101524 */
[----:B------:R-:W-:Y:S05]  /*28a0*/  @!P3 BRA `(.L_x_46) ;  /* 0x000000000004b947 */ /* 0x000fea0003800000 */
[----:B------:R3:W5:Y:S02]  /*28b0*/  LDG.E.LTC128B.U16 R19, desc[UR36][R6.64+0x12] ;  /* 0x0000122406137981 */ /* 0x000764000c1e1520 */
.L_x_46:
[----:B------:R-:W-:Y:S05]  /*28c0*/  BSYNC B1 ;  /* 0x0000000000017941 */ /* 0x000fea0003800000 */
.L_x_45:
[----:B-----5:R-:W-:Y:S01]  /*28d0*/  HADD2.F32 R2, -RZ, R19.H0_H0 ;  /* 0x20000013ff027230 */ /* 0x020fe20000004100 */
[----:B------:R-:W-:Y:S01]  /*28e0*/  ISETP.GT.AND P1, PT, R3, 0x8, P1 ;  /* 0x000000080300780c */ /* 0x000fe20000f24270 */
[----:B------:R-:W-:Y:S03]  /*28f0*/  BSSY B1, `(.L_x_47) ;  /* 0x0000007000017945 */ /* 0x000fe60003800000 */
[----:B------:R-:W-:-:S04]  /*2900*/  FMUL R2, R2, R155 ;  /* 0x0000009b02027220 */ /* 0x000fc80000400000 */
[----:B------:R-:W-:-:S05]  /*2910*/  FFMA R2, R29, R154, R2 ;  /* 0x0000009a1d027223 */ /* 0x000fca0000000002 */
[----:B------:R-:W-:-:S05]  /*2920*/  F2FP.F16.F32.PACK_AB R2, RZ, R2 ;  /* 0x00000002ff02723e */ /* 0x000fca00000000ff */
[----:B------:R0:W-:Y:S01]  /*2930*/  @P3 STG.E.U16 desc[UR36][R4.64+0x12], R2 ;  /* 0x0000120204003986 */ /* 0x0001e2000c101524 */
[----:B------:R-:W-:Y:S05]  /*2940*/  @!P1 BRA `(.L_x_48) ;  /* 0x0000000000049947 */ /* 0x000fea0003800000 */
[----:B------:R0:W5:Y:S02]  /*2950*/  LDG.E.LTC128B.U16 R19, desc[UR36][R8.64+0x10] ;  /* 0x0000102408137981 */ /* 0x000164000c1e1520 */
.L_x_48:
[----:B------:R-:W-:Y:S05]  /*2960*/  BSYNC B1 ;  /* 0x0000000000017941 */ /* 0x000fea0003800000 */
.L_x_47:
[----:B0----5:R-:W-:Y:S01]  /*2970*/  HADD2.F32 R2, -RZ, R19.H0_H0 ;  /* 0x20000013ff027230 */ /* 0x021fe20000004100 */
        /* <DEDUP_REMOVED lines=8> */
.L_x_50:
[----:B------:R-:W-:Y:S05]  /*2a00*/  BSYNC B1 ;  /* 0x0000000000017941 */ /* 0x000fea0003800000 */
.L_x_49:
        /* <DEDUP_REMOVED lines=10> */
.L_x_52:
[----:B------:R-:W-:Y:S05]  /*2ab0*/  BSYNC B1 ;  /* 0x0000000000017941 */ /* 0x000fea0003800000 */
.L_x_51:
[----:B0----5:R-:W-:Y:S01]  /*2ac0*/  HADD2.F32 R2, -RZ, R19.H0_H0 ;  /* 0x20000013ff027230 */ /* 0x021fe20000004100 */
        /* <DEDUP_REMOVED lines=9> */
.L_x_54:
[----:B------:R-:W-:Y:S05]  /*2b60*/  BSYNC B1 ;  /* 0x0000000000017941 */ /* 0x000fea0003800000 */
.L_x_53:
        /* <DEDUP_REMOVED lines=9> */
.L_x_56:
[----:B------:R-:W-:Y:S05]  /*2c00*/  BSYNC B1 ;  /* 0x0000000000017941 */ /* 0x000fea0003800000 */
.L_x_55:
        /* <DEDUP_REMOVED lines=9> */
.L_x_58:
[----:B------:R-:W-:Y:S05]  /*2ca0*/  BSYNC B1 ;  /* 0x0000000000017941 */ /* 0x000fea0003800000 */
.L_x_57:
        /* <DEDUP_REMOVED lines=10> */
.L_x_60:
[----:B------:R-:W-:Y:S05]  /*2d50*/  BSYNC B1 ;  /* 0x0000000000017941 */ /* 0x000fea0003800000 */
.L_x_59:
        /* <DEDUP_REMOVED lines=10> */
.L_x_62:
[----:B------:R-:W-:Y:S05]  /*2e00*/  BSYNC B1 ;  /* 0x0000000000017941 */ /* 0x000fea0003800000 */
.L_x_61:
        /* <DEDUP_REMOVED lines=9> */
.L_x_64:
[----:B------:R-:W-:Y:S05]  /*2ea0*/  BSYNC B1 ;  /* 0x0000000000017941 */ /* 0x000fea0003800000 */
.L_x_63:
        /* <DEDUP_REMOVED lines=9> */
.L_x_66:
[----:B------:R-:W-:Y:S05]  /*2f40*/  BSYNC B1 ;  /* 0x0000000000017941 */ /* 0x000fea0003800000 */
.L_x_65:
        /* <DEDUP_REMOVED lines=10> */
.L_x_68:
[----:B------:R-:W-:Y:S05]  /*2ff0*/  BSYNC B1 ;  /* 0x0000000000017941 */ /* 0x000fea0003800000 */
.L_x_67:
        /* <DEDUP_REMOVED lines=10> */
.L_x_70:
[----:B------:R-:W-:Y:S05]  /*30a0*/  BSYNC B1 ;  /* 0x0000000000017941 */ /* 0x000fea0003800000 */
.L_x_69:
        /* <DEDUP_REMOVED lines=9> */
.L_x_72:
[----:B------:R-:W-:Y:S05]  /*3140*/  BSYNC B1 ;  /* 0x0000000000017941 */ /* 0x000fea0003800000 */
.L_x_71:
        /* <DEDUP_REMOVED lines=9> */
.L_x_74:
[----:B------:R-:W-:Y:S05]  /*31e0*/  BSYNC B1 ;  /* 0x0000000000017941 */ /* 0x000fea0003800000 */
.L_x_73:
        /* <DEDUP_REMOVED lines=10> */
.L_x_76:
[----:B------:R-:W-:Y:S05]  /*3290*/  BSYNC B1 ;  /* 0x0000000000017941 */ /* 0x000fea0003800000 */
.L_x_75:
        /* <DEDUP_REMOVED lines=10> */
.L_x_78:
[----:B------:R-:W-:Y:S05]  /*3340*/  BSYNC B1 ;  /* 0x0000000000017941 */ /* 0x000fea0003800000 */
.L_x_77:
        /* <DEDUP_REMOVED lines=9> */
.L_x_80:
[----:B------:R-:W-:Y:S05]  /*33e0*/  BSYNC B1 ;  /* 0x0000000000017941 */ /* 0x000fea0003800000 */
.L_x_79:
        /* <DEDUP_REMOVED lines=9> */
.L_x_82:
[----:B------:R-:W-:Y:S05]  /*3480*/  BSYNC B1 ;  /* 0x0000000000017941 */ /* 0x000fea0003800000 */
.L_x_81:
        /* <DEDUP_REMOVED lines=10> */
.L_x_84:
[----:B------:R-:W-:Y:S05]  /*3530*/  BSYNC B1 ;  /* 0x0000000000017941 */ /* 0x000fea0003800000 */
.L_x_83:
        /* <DEDUP_REMOVED lines=10> */
.L_x_86:
[----:B------:R-:W-:Y:S05]  /*35e0*/  BSYNC B1 ;  /* 0x0000000000017941 */ /* 0x000fea0003800000 */
.L_x_85:
        /* <DEDUP_REMOVED lines=9> */
.L_x_88:
[----:B------:R-:W-:Y:S05]  /*3680*/  BSYNC B1 ;  /* 0x0000000000017941 */ /* 0x000fea0003800000 */
.L_x_87:
        /* <DEDUP_REMOVED lines=9> */
.L_x_90:
[----:B------:R-:W-:Y:S05]  /*3720*/  BSYNC B1 ;  /* 0x0000000000017941 */ /* 0x000fea0003800000 */
.L_x_89:
        /* <DEDUP_REMOVED lines=10> */
.L_x_92:
[----:B------:R-:W-:Y:S05]  /*37d0*/  BSYNC B1 ;  /* 0x0000000000017941 */ /* 0x000fea0003800000 */
.L_x_91:
        /* <DEDUP_REMOVED lines=10> */
.L_x_94:
[----:B------:R-:W-:Y:S05]  /*3880*/  BSYNC B1 ;  /* 0x0000000000017941 */ /* 0x000fea0003800000 */
.L_x_93:
        /* <DEDUP_REMOVED lines=9> */
.L_x_96:
[----:B------:R-:W-:Y:S05]  /*3920*/  BSYNC B1 ;  /* 0x0000000000017941 */ /* 0x000fea0003800000 */
.L_x_95:
        /* <DEDUP_REMOVED lines=9> */
.L_x_98:
[----:B------:R-:W-:Y:S05]  /*39c0*/  BSYNC B1 ;  /* 0x0000000000017941 */ /* 0x000fea0003800000 */
.L_x_97:
        /* <DEDUP_REMOVED lines=10> */
.L_x_100:
[----:B------:R-:W-:Y:S05]  /*3a70*/  BSYNC B1 ;  /* 0x0000000000017941 */ /* 0x000fea0003800000 */
.L_x_99:
        /* <DEDUP_REMOVED lines=10> */
.L_x_102:
[----:B------:R-:W-:Y:S05]  /*3b20*/  BSYNC B1 ;  /* 0x0000000000017941 */ /* 0x000fea0003800000 */
.L_x_101:
        /* <DEDUP_REMOVED lines=9> */
.L_x_104:
[----:B------:R-:W-:Y:S05]  /*3bc0*/  BSYNC B1 ;  /* 0x0000000000017941 */ /* 0x000fea0003800000 */
.L_x_103:
        /* <DEDUP_REMOVED lines=9> */
.L_x_106:
[----:B------:R-:W-:Y:S05]  /*3c60*/  BSYNC B1 ;  /* 0x0000000000017941 */ /* 0x000fea0003800000 */
.L_x_105:
        /* <DEDUP_REMOVED lines=10> */
.L_x_108:
[----:B------:R-:W-:Y:S05]  /*3d10*/  BSYNC B1 ;  /* 0x0000000000017941 */ /* 0x000fea0003800000 */
.L_x_107:
        /* <DEDUP_REMOVED lines=10> */
.L_x_110:
[----:B------:R-:W-:Y:S05]  /*3dc0*/  BSYNC B1 ;  /* 0x0000000000017941 */ /* 0x000fea0003800000 */
.L_x_109:
        /* <DEDUP_REMOVED lines=9> */
.L_x_112:
[----:B------:R-:W-:Y:S05]  /*3e60*/  BSYNC B1 ;  /* 0x0000000000017941 */ /* 0x000fea0003800000 */
.L_x_111:
        /* <DEDUP_REMOVED lines=9> */
.L_x_114:
[----:B------:R-:W-:Y:S05]  /*3f00*/  BSYNC B1 ;  /* 0x0000000000017941 */ /* 0x000fea0003800000 */
.L_x_113:
        /* <DEDUP_REMOVED lines=10> */
.L_x_116:
[----:B------:R-:W-:Y:S05]  /*3fb0*/  BSYNC B1 ;  /* 0x0000000000017941 */ /* 0x000fea0003800000 */
.L_x_115:
        /* <DEDUP_REMOVED lines=10> */
.L_x_118:
[----:B------:R-:W-:Y:S05]  /*4060*/  BSYNC B1 ;  /* 0x0000000000017941 */ /* 0x000fea0003800000 */
.L_x_117:
        /* <DEDUP_REMOVED lines=9> */
.L_x_120:
[----:B------:R-:W-:Y:S05]  /*4100*/  BSYNC B1 ;  /* 0x0000000000017941 */ /* 0x000fea0003800000 */
.L_x_119:
        /* <DEDUP_REMOVED lines=9> */
.L_x_122:
[----:B------:R-:W-:Y:S05]  /*41a0*/  BSYNC B1 ;  /* 0x0000000000017941 */ /* 0x000fea0003800000 */
.L_x_121:
        /* <DEDUP_REMOVED lines=10> */
.L_x_124:
[----:B------:R-:W-:Y:S05]  /*4250*/  BSYNC B1 ;  /* 0x0000000000017941 */ /* 0x000fea0003800000 */
.L_x_123:
        /* <DEDUP_REMOVED lines=10> */
.L_x_126:
[----:B------:R-:W-:Y:S05]  /*4300*/  BSYNC B1 ;  /* 0x0000000000017941 */ /* 0x000fea0003800000 */
.L_x_125:
        /* <DEDUP_REMOVED lines=9> */
.L_x_128:
[----:B------:R-:W-:Y:S05]  /*43a0*/  BSYNC B1 ;  /* 0x0000000000017941 */ /* 0x000fea0003800000 */
.L_x_127:
        /* <DEDUP_REMOVED lines=9> */
.L_x_130:
[----:B------:R-:W-:Y:S05]  /*4440*/  BSYNC B1 ;  /* 0x0000000000017941 */ /* 0x000fea0003800000 */
.L_x_129:
        /* <DEDUP_REMOVED lines=10> */
.L_x_132:
[----:B------:R-:W-:Y:S05]  /*44f0*/  BSYNC B1 ;  /* 0x0000000000017941 */ /* 0x000fea0003800000 */
.L_x_131:
        /* <DEDUP_REMOVED lines=10> */
.L_x_134:
[----:B------:R-:W-:Y:S05]  /*45a0*/  BSYNC B1 ;  /* 0x0000000000017941 */ /* 0x000fea0003800000 */
.L_x_133:
        /* <DEDUP_REMOVED lines=9> */
.L_x_136:
[----:B------:R-:W-:Y:S05]  /*4640*/  BSYNC B1 ;  /* 0x0000000000017941 */ /* 0x000fea0003800000 */
.L_x_135:
        /* <DEDUP_REMOVED lines=9> */
.L_x_138:
[----:B------:R-:W-:Y:S05]  /*46e0*/  BSYNC B1 ;  /* 0x0000000000017941 */ /* 0x000fea0003800000 */
.L_x_137:
        /* <DEDUP_REMOVED lines=10> */
.L_x_140:
[----:B------:R-:W-:Y:S05]  /*4790*/  BSYNC B1 ;  /* 0x0000000000017941 */ /* 0x000fea0003800000 */
.L_x_139:
        /* <DEDUP_REMOVED lines=10> */
.L_x_142:
[----:B------:R-:W-:Y:S05]  /*4840*/  BSYNC B1 ;  /* 0x0000000000017941 */ /* 0x000fea0003800000 */
.L_x_141:
        /* <DEDUP_REMOVED lines=9> */
.L_x_144:
[----:B------:R-:W-:Y:S05]  /*48e0*/  BSYNC B1 ;  /* 0x0000000000017941 */ /* 0x000fea0003800000 */
.L_x_143:
        /* <DEDUP_REMOVED lines=9> */
.L_x_146:
[----:B------:R-:W-:Y:S05]  /*4980*/  BSYNC B1 ;  /* 0x0000000000017941 */ /* 0x000fea0003800000 */
.L_x_145:
        /* <DEDUP_REMOVED lines=10> */
.L_x_148:
[----:B------:R-:W-:Y:S05]  /*4a30*/  BSYNC B1 ;  /* 0x0000000000017941 */ /* 0x000fea0003800000 */
.L_x_147:
        /* <DEDUP_REMOVED lines=10> */
.L_x_150:
[----:B------:R-:W-:Y:S05]  /*4ae0*/  BSYNC B1 ;  /* 0x0000000000017941 */ /* 0x000fea0003800000 */
.L_x_149:
        /* <DEDUP_REMOVED lines=9> */
.L_x_152:
[----:B------:R-:W-:Y:S05]  /*4b80*/  BSYNC B1 ;  /* 0x0000000000017941 */ /* 0x000fea0003800000 */
.L_x_151:
        /* <DEDUP_REMOVED lines=9> */
.L_x_154:
[----:B------:R-:W-:Y:S05]  /*4c20*/  BSYNC B1 ;  /* 0x0000000000017941 */ /* 0x000fea0003800000 */
.L_x_153:
        /* <DEDUP_REMOVED lines=10> */
.L_x_156:
[----:B------:R-:W-:Y:S05]  /*4cd0*/  BSYNC B1 ;  /* 0x0000000000017941 */ /* 0x000fea0003800000 */
.L_x_155:
        /* <DEDUP_REMOVED lines=10> */
.L_x_158:
[----:B------:R-:W-:Y:S05]  /*4d80*/  BSYNC B1 ;  /* 0x0000000000017941 */ /* 0x000fea0003800000 */
.L_x_157:
        /* <DEDUP_REMOVED lines=9> */
.L_x_160:
[----:B------:R-:W-:Y:S05]  /*4e20*/  BSYNC B1 ;  /* 0x0000000000017941 */ /* 0x000fea0003800000 */
.L_x_159:
        /* <DEDUP_REMOVED lines=9> */
.L_x_162:
[----:B------:R-:W-:Y:S05]  /*4ec0*/  BSYNC B1 ;  /* 0x0000000000017941 */ /* 0x000fea0003800000 */
.L_x_161:
        /* <DEDUP_REMOVED lines=10> */
.L_x_164:
[----:B------:R-:W-:Y:S05]  /*4f70*/  BSYNC B1 ;  /* 0x0000000000017941 */ /* 0x000fea0003800000 */
.L_x_163:
        /* <DEDUP_REMOVED lines=10> */
.L_x_166:
[----:B------:R-:W-:Y:S05]  /*5020*/  BSYNC B1 ;  /* 0x0000000000017941 */ /* 0x000fea0003800000 */
.L_x_165:
        /* <DEDUP_REMOVED lines=9> */
.L_x_168:
[----:B------:R-:W-:Y:S05]  /*50c0*/  BSYNC B1 ;  /* 0x0000000000017941 */ /* 0x000fea0003800000 */
.L_x_167:
        /* <DEDUP_REMOVED lines=9> */
.L_x_170:
[----:B------:R-:W-:Y:S05]  /*5160*/  BSYNC B1 ;  /* 0x0000000000017941 */ /* 0x000fea0003800000 */
.L_x_169:
        /* <DEDUP_REMOVED lines=10> */
.L_x_172:
[----:B------:R-:W-:Y:S05]  /*5210*/  BSYNC B1 ;  /* 0x0000000000017941 */ /* 0x000fea0003800000 */
.L_x_171:
        /* <DEDUP_REMOVED lines=10> */
.L_x_174:
[----:B------:R-:W-:Y:S05]  /*52c0*/  BSYNC B1 ;  /* 0x0000000000017941 */ /* 0x000fea0003800000 */
.L_x_173:
        /* <DEDUP_REMOVED lines=9> */
.L_x_176:
[----:B------:R-:W-:Y:S05]  /*5360*/  BSYNC B1 ;  /* 0x0000000000017941 */ /* 0x000fea0003800000 */
.L_x_175:
        /* <DEDUP_REMOVED lines=9> */
.L_x_178:
[----:B------:R-:W-:Y:S05]  /*5400*/  BSYNC B1 ;  /* 0x0000000000017941 */ /* 0x000fea0003800000 */
.L_x_177:
        /* <DEDUP_REMOVED lines=10> */
.L_x_180:
[----:B------:R-:W-:Y:S05]  /*54b0*/  BSYNC B1 ;  /* 0x0000000000017941 */ /* 0x000fea0003800000 */
.L_x_179:
        /* <DEDUP_REMOVED lines=10> */
.L_x_182:
[----:B------:R-:W-:Y:S05]  /*5560*/  BSYNC B1 ;  /* 0x0000000000017941 */ /* 0x000fea0003800000 */
.L_x_181:
        /* <DEDUP_REMOVED lines=9> */
.L_x_184:
[----:B------:R-:W-:Y:S05]  /*5600*/  BSYNC B1 ;  /* 0x0000000000017941 */ /* 0x000fea0003800000 */
.L_x_183:
        /* <DEDUP_REMOVED lines=9> */
.L_x_186:
[----:B------:R-:W-:Y:S05]  /*56a0*/  BSYNC B1 ;  /* 0x0000000000017941 */ /* 0x000fea0003800000 */
.L_x_185:
        /* <DEDUP_REMOVED lines=10> */
.L_x_188:
[----:B------:R-:W-:Y:S05]  /*5750*/  BSYNC B1 ;  /* 0x0000000000017941 */ /* 0x000fea0003800000 */
.L_x_187:
        /* <DEDUP_REMOVED lines=10> */
.L_x_190:
[----:B------:R-:W-:Y:S05]  /*5800*/  BSYNC B1 ;  /* 0x0000000000017941 */ /* 0x000fea0003800000 */
.L_x_189:
        /* <DEDUP_REMOVED lines=9> */
.L_x_192:
[----:B------:R-:W-:Y:S05]  /*58a0*/  BSYNC B1 ;  /* 0x0000000000017941 */ /* 0x000fea0003800000 */
.L_x_191:
        /* <DEDUP_REMOVED lines=9> */
.L_x_194:
[----:B------:R-:W-:Y:S05]  /*5940*/  BSYNC B1 ;  /* 0x0000000000017941 */ /* 0x000fea0003800000 */
.L_x_193:
        /* <DEDUP_REMOVED lines=10> */
.L_x_196:
[----:B------:R-:W-:Y:S05]  /*59f0*/  BSYNC B1 ;  /* 0x0000000000017941 */ /* 0x000fea0003800000 */
.L_x_195:
        /* <DEDUP_REMOVED lines=10> */
.L_x_198:
[----:B------:R-:W-:Y:S05]  /*5aa0*/  BSYNC B1 ;  /* 0x0000000000017941 */ /* 0x000fea0003800000 */
.L_x_197:
        /* <DEDUP_REMOVED lines=9> */
.L_x_200:
[----:B------:R-:W-:Y:S05]  /*5b40*/  BSYNC B1 ;  /* 0x0000000000017941 */ /* 0x000fea0003800000 */
.L_x_199:
        /* <DEDUP_REMOVED lines=9> */
.L_x_202:
[----:B------:R-:W-:Y:S05]  /*5be0*/  BSYNC B1 ;  /* 0x0000000000017941 */ /* 0x000fea0003800000 */
.L_x_201:
        /* <DEDUP_REMOVED lines=10> */
.L_x_204:
[----:B------:R-:W-:Y:S05]  /*5c90*/  BSYNC B1 ;  /* 0x0000000000017941 */ /* 0x000fea0003800000 */
.L_x_203:
        /* <DEDUP_REMOVED lines=10> */
.L_x_206:
[----:B------:R-:W-:Y:S05]  /*5d40*/  BSYNC B1 ;  /* 0x0000000000017941 */ /* 0x000fea0003800000 */
.L_x_205:
        /* <DEDUP_REMOVED lines=9> */
.L_x_208:
[----:B------:R-:W-:Y:S05]  /*5de0*/  BSYNC B1 ;  /* 0x0000000000017941 */ /* 0x000fea0003800000 */
.L_x_207:
        /* <DEDUP_REMOVED lines=9> */
.L_x_210:
[----:B------:R-:W-:Y:S05]  /*5e80*/  BSYNC B1 ;  /* 0x0000000000017941 */ /* 0x000fea0003800000 */
.L_x_209:
        /* <DEDUP_REMOVED lines=10> */
.L_x_212:
[----:B------:R-:W-:Y:S05]  /*5f30*/  BSYNC B1 ;  /* 0x0000000000017941 */ /* 0x000fea0003800000 */
.L_x_211:
        /* <DEDUP_REMOVED lines=10> */
.L_x_214:
[----:B------:R-:W-:Y:S05]  /*5fe0*/  BSYNC B1 ;  /* 0x0000000000017941 */ /* 0x000fea0003800000 */
.L_x_213:
        /* <DEDUP_REMOVED lines=9> */
.L_x_216:
[----:B------:R-:W-:Y:S05]  /*6080*/  BSYNC B1 ;  /* 0x0000000000017941 */ /* 0x000fea0003800000 */
.L_x_215:
        /* <DEDUP_REMOVED lines=9> */
.L_x_218:
[----:B------:R-:W-:Y:S05]  /*6120*/  BSYNC B1 ;  /* 0x0000000000017941 */ /* 0x000fea0003800000 */
.L_x_217:
        /* <DEDUP_REMOVED lines=10> */
.L_x_220:
[----:B------:R-:W-:Y:S05]  /*61d0*/  BSYNC B1 ;  /* 0x0000000000017941 */ /* 0x000fea0003800000 */
.L_x_219:
        /* <DEDUP_REMOVED lines=10> */
.L_x_222:
[----:B------:R-:W-:Y:S05]  /*6280*/  BSYNC B1 ;  /* 0x0000000000017941 */ /* 0x000fea0003800000 */
.L_x_221:
        /* <DEDUP_REMOVED lines=9> */
.L_x_224:
[----:B------:R-:W-:Y:S05]  /*6320*/  BSYNC B1 ;  /* 0x0000000000017941 */ /* 0x000fea0003800000 */
.L_x_223:
        /* <DEDUP_REMOVED lines=9> */
.L_x_226:
[----:B------:R-:W-:Y:S05]  /*63c0*/  BSYNC B1 ;  /* 0x0000000000017941 */ /* 0x000fea0003800000 */
.L_x_225:
        /* <DEDUP_REMOVED lines=10> */
.L_x_228:
[----:B------:R-:W-:Y:S05]  /*6470*/  BSYNC B1 ;  /* 0x0000000000017941 */ /* 0x000fea0003800000 */
.L_x_227:
        /* <DEDUP_REMOVED lines=10> */
.L_x_230:
[----:B------:R-:W-:Y:S05]  /*6520*/  BSYNC B1 ;  /* 0x0000000000017941 */ /* 0x000fea0003800000 */
.L_x_229:
        /* <DEDUP_REMOVED lines=9> */
.L_x_232:
[----:B------:R-:W-:Y:S05]  /*65c0*/  BSYNC B1 ;  /* 0x0000000000017941 */ /* 0x000fea0003800000 */
.L_x_231:
        /* <DEDUP_REMOVED lines=9> */
.L_x_234:
[----:B------:R-:W-:Y:S05]  /*6660*/  BSYNC B1 ;  /* 0x0000000000017941 */ /* 0x000fea0003800000 */
.L_x_233:
        /* <DEDUP_REMOVED lines=10> */
.L_x_236:
[----:B------:R-:W-:Y:S05]  /*6710*/  BSYNC B1 ;  /* 0x0000000000017941 */ /* 0x000fea0003800000 */
.L_x_235:
        /* <DEDUP_REMOVED lines=10> */
.L_x_238:
[----:B------:R-:W-:Y:S05]  /*67c0*/  BSYNC B1 ;  /* 0x0000000000017941 */ /* 0x000fea0003800000 */
.L_x_237:
        /* <DEDUP_REMOVED lines=9> */
.L_x_240:
[----:B------:R-:W-:Y:S05]  /*6860*/  BSYNC B1 ;  /* 0x0000000000017941 */ /* 0x000fea0003800000 */
.L_x_239:
        /* <DEDUP_REMOVED lines=9> */
.L_x_242:
[----:B------:R-:W-:Y:S05]  /*6900*/  BSYNC B1 ;  /* 0x0000000000017941 */ /* 0x000fea0003800000 */
.L_x_241:
        /* <DEDUP_REMOVED lines=10> */
.L_x_244:
[----:B------:R-:W-:Y:S05]  /*69b0*/  BSYNC B1 ;  /* 0x0000000000017941 */ /* 0x000fea0003800000 */
.L_x_243:
        /* <DEDUP_REMOVED lines=10> */
.L_x_246:
[----:B------:R-:W-:Y:S05]  /*6a60*/  BSYNC B1 ;  /* 0x0000000000017941 */ /* 0x000fea0003800000 */
.L_x_245:
        /* <DEDUP_REMOVED lines=9> */
.L_x_248:
[----:B------:R-:W-:Y:S05]  /*6b00*/  BSYNC B1 ;  /* 0x0000000000017941 */ /* 0x000fea0003800000 */
.L_x_247:
        /* <DEDUP_REMOVED lines=9> */
.L_x_250:
[----:B------:R-:W-:Y:S05]  /*6ba0*/  BSYNC B1 ;  /* 0x0000000000017941 */ /* 0x000fea0003800000 */
.L_x_249:
        /* <DEDUP_REMOVED lines=10> */
.L_x_252:
[----:B------:R-:W-:Y:S05]  /*6c50*/  BSYNC B1 ;  /* 0x0000000000017941 */ /* 0x000fea0003800000 */
.L_x_251:
        /* <DEDUP_REMOVED lines=10> */
.L_x_254:
[----:B------:R-:W-:Y:S05]  /*6d00*/  BSYNC B1 ;  /* 0x0000000000017941 */ /* 0x000fea0003800000 */
.L_x_253:
        /* <DEDUP_REMOVED lines=9> */
.L_x_256:
[----:B------:R-:W-:Y:S05]  /*6da0*/  BSYNC B1 ;  /* 0x0000000000017941 */ /* 0x000fea0003800000 */
.L_x_255:
        /* <DEDUP_REMOVED lines=9> */
.L_x_258:
[----:B------:R-:W-:Y:S05]  /*6e40*/  BSYNC B1 ;  /* 0x0000000000017941 */ /* 0x000fea0003800000 */
.L_x_257:
        /* <DEDUP_REMOVED lines=10> */
.L_x_260:
[----:B------:R-:W-:Y:S05]  /*6ef0*/  BSYNC B1 ;  /* 0x0000000000017941 */ /* 0x000fea0003800000 */
.L_x_259:
        /* <DEDUP_REMOVED lines=10> */
.L_x_262:
[----:B------:R-:W-:Y:S05]  /*6fa0*/  BSYNC B1 ;  /* 0x0000000000017941 */ /* 0x000fea0003800000 */
.L_x_261:
        /* <DEDUP_REMOVED lines=9> */
.L_x_264:
[----:B------:R-:W-:Y:S05]  /*7040*/  BSYNC B1 ;  /* 0x0000000000017941 */ /* 0x000fea0003800000 */
.L_x_263:
        /* <DEDUP_REMOVED lines=9> */
.L_x_266:
[----:B------:R-:W-:Y:S05]  /*70e0*/  BSYNC B1 ;  /* 0x0000000000017941 */ /* 0x000fea0003800000 */
.L_x_265:
        /* <DEDUP_REMOVED lines=10> */
.L_x_268:
[----:B------:R-:W-:Y:S05]  /*7190*/  BSYNC B1 ;  /* 0x0000000000017941 */ /* 0x000fea0003800000 */
.L_x_267:
        /* <DEDUP_REMOVED lines=10> */
.L_x_270:
[----:B------:R-:W-:Y:S05]  /*7240*/  BSYNC B1 ;  /* 0x0000000000017941 */ /* 0x000fea0003800000 */
.L_x_269:
        /* <DEDUP_REMOVED lines=9> */
.L_x_272:
[----:B------:R-:W-:Y:S05]  /*72e0*/  BSYNC B1 ;  /* 0x0000000000017941 */ /* 0x000fea0003800000 */
.L_x_271:
        /* <DEDUP_REMOVED lines=9> */
.L_x_274:
[----:B------:R-:W-:Y:S05]  /*7380*/  BSYNC B1 ;  /* 0x0000000000017941 */ /* 0x000fea0003800000 */
.L_x_273:
        /* <DEDUP_REMOVED lines=10> */
.L_x_276:
[----:B------:R-:W-:Y:S05]  /*7430*/  BSYNC B1 ;  /* 0x0000000000017941 */ /* 0x000fea0003800000 */
.L_x_275:
        /* <DEDUP_REMOVED lines=10> */
.L_x_278:
[----:B------:R-:W-:Y:S05]  /*74e0*/  BSYNC B1 ;  /* 0x0000000000017941 */ /* 0x000fea0003800000 */
.L_x_277:
        /* <DEDUP_REMOVED lines=9> */
.L_x_280:
[----:B------:R-:W-:Y:S05]  /*7580*/  BSYNC B1 ;  /* 0x0000000000017941 */ /* 0x000fea0003800000 */
.L_x_279:
        /* <DEDUP_REMOVED lines=9> */
.L_x_282:
[----:B------:R-:W-:Y:S05]  /*7620*/  BSYNC B1 ;  /* 0x0000000000017941 */ /* 0x000fea0003800000 */
.L_x_281:
        /* <DEDUP_REMOVED lines=10> */
.L_x_284:
[----:B------:R-:W-:Y:S05]  /*76d0*/  BSYNC B1 ;  /* 0x0000000000017941 */ /* 0x000fea0003800000 */
.L_x_283:
        /* <DEDUP_REMOVED lines=10> */
.L_x_286:
[----:B------:R-:W-:Y:S05]  /*7780*/  BSYNC B1 ;  /* 0x0000000000017941 */ /* 0x000fea0003800000 */
.L_x_285:
        /* <DEDUP_REMOVED lines=9> */
.L_x_288:
[----:B------:R-:W-:Y:S05]  /*7820*/  BSYNC B1 ;  /* 0x0000000000017941 */ /* 0x000fea0003800000 */
.L_x_287:
[----:B0----5:R-:W-:Y:S01]  /*7830*/  HADD2.F32 R0, -RZ, R19.H0_H0 ;  /* 0x20000013ff007230 */ /* 0x021fe20000004100 */
[----:B------:R-:W-:Y:S01]  /*7840*/  ISETP.GT.AND P0, PT, R3, 0x8, P0 ;  /* 0x000000080300780c */ /* 0x000fe20000704270 */
[----:B------:R-:W-:Y:S01]  /*7850*/  @P1 IMAD.MOV.U32 R4, RZ, RZ, R10 ;  /* 0x000000ffff041224 */ /* 0x000fe200078e000a */
[----:B------:R-:W-:Y:S02]  /*7860*/  BSSY B1, `(.L_x_289) ;  /* 0x0000009000017945 */ /* 0x000fe40003800000 */
[----:B------:R-:W-:-:S04]  /*7870*/  FMUL R5, R0, R155 ;  /* 0x0000009b00057220 */ /* 0x000fc80000400000 */
[----:B------:R-:W-:-:S05]  /*7880*/  FFMA R5, R150, R154, R5 ;  /* 0x0000009a96057223 */ /* 0x000fca0000000005 */
[----:B------:R-:W-:-:S04]  /*7890*/  F2FP.F16.F32.PACK_AB R5, RZ, R5 ;  /* 0x00000005ff05723e */ /* 0x000fc800000000ff */
[----:B------:R-:W-:Y:S01]  /*78a0*/  PRMT R2, R5, 0x7610, R2 ;  /* 0x0000761005027816 */ /* 0x000fe20000000002 */
[----:B------:R-:W-:-:S05]  /*78b0*/  @P1 IMAD.MOV.U32 R5, RZ, RZ, R11 ;  /* 0x000000ffff051224 */ /* 0x000fca00078e000b */
[----:B------:R0:W-:Y:S01]  /*78c0*/  @P1 STG.E.U16 desc[UR36][R4.64+0x1f0], R2 ;  /* 0x0001f00204001986 */ /* 0x0001e2000c101524 */
[----:B------:R-:W-:Y:S05]  /*78d0*/  @!P0 BRA `(.L_x_290) ;  /* 0x0000000000048947 */ /* 0x000fea0003800000 */
[----:B------:R0:W5:Y:S02]  /*78e0*/  LDG.E.LTC128B.U16 R19, desc[UR36][R8.64+0x1f2] ;  /* 0x0001f22408137981 */ /* 0x000164000c1e1520 */
.L_x_290:
[----:B------:R-:W-:Y:S05]  /*78f0*/  BSYNC B1 ;  /* 0x0000000000017941 */ /* 0x000fea0003800000 */
.L_x_289:
[----:B------:R-:W-:Y:S05]  /*7900*/  @!P0 BRA `(.L_x_291) ;  /* 0x0000002400488947 */ /* 0x000fea0003800000 */
[----:B-----5:R-:W-:-:S05]  /*7910*/  HADD2.F32 R0, -RZ, R19.H0_H0 ;  /* 0x20000013ff007230 */ /* 0x020fca0000004100 */
[----:B------:R-:W-:-:S04]  /*7920*/  FMUL R0, R0, R155 ;  /* 0x0000009b00007220 */ /* 0x000fc80000400000 */
[----:B------:R-:W-:-:S05]  /*7930*/  FFMA R0, R151, R154, R0 ;  /* 0x0000009a97007223 */ /* 0x000fca0000000000 */
[----:B------:R-:W-:-:S05]  /*7940*/  F2FP.F16.F32.PACK_AB R0, RZ, R0 ;  /* 0x00000000ff00723e */ /* 0x000fca00000000ff */
[----:B------:R0:W-:Y:S01]  /*7950*/  STG.E.U16 desc[UR36][R10.64+0x1f2], R0 ;  /* 0x0001f2000a007986 */ /* 0x0001e2000c101524 */
[----:B------:R-:W-:Y:S05]  /*7960*/  BRA `(.L_x_291) ;  /* 0x0000002400307947 */ /* 0x000fea0003800000 */
.L_x_38:
[----:B------:R-:W-:Y:S01]  /*7970*/  ISETP.GT.AND P0, PT, R0, 0x1, PT ;  /* 0x000000010000780c */ /* 0x000fe20003f04270 */
[----:B------:R-:W-:Y:S01]  /*7980*/  ULDC.64 UR4, c[0x0][0x5c0] ;  /* 0x0001700000047ab9 */ /* 0x000fe20000000a00 */
[-C--:B------:R-:W-:Y:S01]  /*7990*/  FMUL R24, R24, R154.reuse ;  /* 0x0000009a18187220 */ /* 0x080fe20000400000 */
[-C--:B------:R-:W-:Y:S01]  /*79a0*/  FMUL R25, R25, R154.reuse ;  /* 0x0000009a19197220 */ /* 0x080fe20000400000 */
[----:B------:R-:W-:Y:S01]  /*79b0*/  ISETP.GT.AND P3, PT, R3, RZ, P0 ;  /* 0x000000ff0300720c */ /* 0x000fe20000764270 */
[-C--:B------:R-:W-:Y:S01]  /*79c0*/  FMUL R26, R26, R154.reuse ;  /* 0x0000009a1a1a7220 */ /* 0x080fe20000400000 */
[----:B------:R-:W-:Y:S01]  /*79d0*/  LEA R4, P4, R6, UR4, 0x1 ;  /* 0x0000000406047c11 */ /* 0x000fe2000f8808ff */
[----:B------:R-:W-:Y:S01]  /*79e0*/  FMUL R27, R27, R154 ;  /* 0x0000009a1b1b7220 */ /* 0x000fe20000400000 */
[----:B------:R-:W-:Y:S01]  /*79f0*/  F2FP.F16.F32.PACK_AB R24, RZ, R24 ;  /* 0x00000018ff18723e */ /* 0x000fe200000000ff */
[-C--:B------:R-:W-:Y:S01]  /*7a00*/  FMUL R28, R28, R154.reuse ;  /* 0x0000009a1c1c7220 */ /* 0x080fe20000400000 */
[----:B------:R-:W-:Y:S01]  /*7a10*/  LEA.HI.X R5, R6, UR5, R179, 0x1, P4 ;  /* 0x0000000506057c11 */ /* 0x000fe2000a0f0cb3 */
[-C--:B------:R-:W-:Y:S01]  /*7a20*/  FMUL R29, R29, R154.reuse ;  /* 0x0000009a1d1d7220 */ /* 0x080fe20000400000 */
[----:B------:R-:W-:Y:S01]  /*7a30*/  F2FP.F16.F32.PACK_AB R25, RZ, R25 ;  /* 0x00000019ff19723e */ /* 0x000fe200000000ff */
[-C--:B------:R-:W-:Y:S01]  /*7a40*/  FMUL R30, R30, R154.reuse ;  /* 0x0000009a1e1e7220 */ /* 0x080fe20000400000 */
[----:B------:R-:W-:Y:S01]  /*7a50*/  SHF.L.U64.HI R11, R10, 0x4, R11 ;  /* 0x000000040a0b7819 */ /* 0x000fe2000001020b */
[----:B------:R-:W-:Y:S01]  /*7a60*/  @P1 STG.E.U16 desc[UR36][R4.64], R24 ;  /* 0x0000001804001986 */ /* 0x000fe2000c101524 */
[----:B------:R-:W-:Y:S01]  /*7a70*/  ISETP.GT.AND P1, PT, R0, 0x8, PT ;  /* 0x000000080000780c */ /* 0x000fe20003f24270 */
[----:B------:R-:W-:Y:S01]  /*7a80*/  FMUL R31, R31, R154 ;  /* 0x0000009a1f1f7220 */ /* 0x000fe20000400000 */
[C---:B------:R-:W-:Y:S01]  /*7a90*/  ISETP.GT.AND P4, PT, R3.reuse, 0x8, P0 ;  /* 0x000000080300780c */ /* 0x040fe20000784270 */
[----:B------:R-:W-:Y:S01]  /*7aa0*/  @P3 STG.E.U16 desc[UR36][R4.64+0x2], R25 ;  /* 0x0000021904003986 */ /* 0x000fe2000c101524 */
[----:B------:R-:W-:Y:S01]  /*7ab0*/  LEA R6, P3, R10, R4, 0x4 ;  /* 0x000000040a067211 */ /* 0x000fe200078620ff */
[-C--:B------:R-:W-:Y:S01]  /*7ac0*/  FMUL R32, R32, R154.reuse ;  /* 0x0000009a20207220 */ /* 0x080fe20000400000 */
[----:B------:R-:W-:Y:S01]  /*7ad0*/  ISETP.GT.AND P2, PT, R3, 0x8, P2 ;  /* 0x000000080300780c */ /* 0x000fe20001744270 */
[-C--:B------:R-:W-:Y:S01]  /*7ae0*/  FMUL R33, R33, R154.reuse ;  /* 0x0000009a21217220 */ /* 0x080fe20000400000 */
[----:B------:R-:W-:Y:S01]  /*7af0*/  ISETP.GT.AND P0, PT, R0, 0x9, PT ;  /* 0x000000090000780c */ /* 0x000fe20003f04270 */
[----:B------:R-:W-:Y:S01]  /*7b00*/  IMAD.X R7, R11, 0x1, R5, P3 ;  /* 0x000000010b077824 */ /* 0x000fe200018e0605 */
[C---:B------:R-:W-:Y:S01]  /*7b10*/  ISETP.GT.AND P5, PT, R3.reuse, RZ, P1 ;  /* 0x000000ff0300720c */ /* 0x040fe20000fa4270 */
[-C--:B------:R-:W-:Y:S01]  /*7b20*/  FMUL R34, R34, R154.reuse ;  /* 0x0000009a22227220 */ /* 0x080fe20000400000 */
[----:B------:R-:W-:Y:S01]  /*7b30*/  ISETP.GT.AND P3, PT, R3, RZ, P0 ;  /* 0x000000ff0300720c */ /* 0x000fe20000764270 */
[----:B------:R-:W-:Y:S01]  /*7b40*/  FMUL R35, R35, R154 ;  /* 0x0000009a23237220 */ /* 0x000fe20000400000 */
[----:B------:R-:W-:Y:S01]  /*7b50*/  F2FP.F16.F32.PACK_AB R26, RZ, R26 ;  /* 0x0000001aff1a723e */ /* 0x000fe200000000ff */
[-C--:B------:R-:W-:Y:S01]  /*7b60*/  FMUL R36, R36, R154.reuse ;  /* 0x0000009a24247220 */ /* 0x080fe20000400000 */
[----:B------:R-:W-:Y:S01]  /*7b70*/  F2FP.F16.F32.PACK_AB R27, RZ, R27 ;  /* 0x0000001bff1b723e */ /* 0x000fe200000000ff */
[----:B------:R-:W-:Y:S01]  /*7b80*/  FMUL R37, R37, R154 ;  /* 0x0000009a25257220 */ /* 0x000fe20000400000 */
[----:B------:R-:W-:Y:S01]  /*7b90*/  F2FP.F16.F32.PACK_AB R28, RZ, R28 ;  /* 0x0000001cff1c723e */ /* 0x000fe200000000ff */
[----:B------:R-:W-:Y:S01]  /*7ba0*/  @P2 STG.E.U16 desc[UR36][R6.64], R26 ;  /* 0x0000001a06002986 */ /* 0x000fe2000c101524 */
[----:B------:R-:W-:Y:S01]  /*7bb0*/  F2FP.F16.F32.PACK_AB R29, RZ, R29 ;  /* 0x0000001dff1d723e */ /* 0x000fe200000000ff */
[-C--:B------:R-:W-:Y:S01]  /*7bc0*/  FMUL R38, R38, R154.reuse ;  /* 0x0000009a26267220 */ /* 0x080fe20000400000 */
[----:B------:R-:W-:Y:S01]  /*7bd0*/  ISETP.GT.AND P2, PT, R3, 0x8, P1 ;  /* 0x000000080300780c */ /* 0x000fe20000f44270 */
[----:B------:R-:W-:Y:S01]  /*7be0*/  @P4 STG.E.U16 desc[UR36][R6.64+0x2], R27 ;  /* 0x0000021b06004986 */ /* 0x000fe2000c101524 */
[----:B------:R-:W-:Y:S01]  /*7bf0*/  ISETP.GT.AND P1, PT, R0, 0x10, PT ;  /* 0x000000100000780c */ /* 0x000fe20003f24270 */
[----:B------:R-:W-:Y:S01]  /*7c00*/  FMUL R39, R39, R154 ;  /* 0x0000009a27277220 */ /* 0x000fe20000400000 */
[----:B------:R-:W-:Y:S01]  /*7c10*/  F2FP.F16.F32.PACK_AB R30, RZ, R30 ;  /* 0x0000001eff1e723e */ /* 0x000fe200000000ff */
[----:B------:R-:W-:Y:S01]  /*7c20*/  @P5 STG.E.U16 desc[UR36][R4.64+0x10], R28 ;  /* 0x0000101c04005986 */ /* 0x000fe2000c101524 */
[C---:B------:R-:W-:Y:S01]  /*7c30*/  ISETP.GT.AND P4, PT, R3.reuse, RZ, P1 ;  /* 0x000000ff0300720c */ /* 0x040fe20000f84270 */
[-C--:B------:R-:W-:Y:S01]  /*7c40*/  FMUL R40, R40, R154.reuse ;  /* 0x0000009a28287220 */ /* 0x080fe20000400000 */
[----:B------:R-:W-:Y:S01]  /*7c50*/  F2FP.F16.F32.PACK_AB R31, RZ, R31 ;  /* 0x0000001fff1f723e */ /* 0x000fe200000000ff */
[----:B------:R-:W-:Y:S01]  /*7c60*/  @P3 STG.E.U16 desc[UR36][R4.64+0x12], R29 ;  /* 0x0000121d04003986 */ /* 0x000fe2000c101524 */
[----:B------:R-:W-:Y:S01]  /*7c70*/  ISETP.GT.AND P3, PT, R3, 0x8, P0 ;  /* 0x000000080300780c */ /* 0x000fe20000764270 */
[----:B------:R-:W-:Y:S01]  /*7c80*/  FMUL R41, R41, R154 ;  /* 0x0000009a29297220 */ /* 0x000fe20000400000 */
[----:B------:R-:W-:Y:S01]  /*7c90*/  ISETP.GT.AND P0, PT, R0, 0x11, PT ;  /* 0x000000110000780c */ /* 0x000fe20003f04270 */
[----:B------:R-:W-:Y:S01]  /*7ca0*/  @P2 STG.E.U16 desc[UR36][R6.64+0x10], R30 ;  /* 0x0000101e06002986 */ /* 0x000fe2000c101524 */
[----:B------:R-:W-:Y:S01]  /*7cb0*/  F2FP.F16.F32.PACK_AB R32, RZ, R32 ;  /* 0x00000020ff20723e */ /* 0x000fe200000000ff */
[-C--:B------:R-:W-:Y:S01]  /*7cc0*/  FMUL R42, R42, R154.reuse ;  /* 0x0000009a2a2a7220 */ /* 0x080fe20000400000 */
[----:B------:R-:W-:Y:S01]  /*7cd0*/  ISETP.GT.AND P5, PT, R3, RZ, P0 ;  /* 0x000000ff0300720c */ /* 0x000fe200007a4270 */
[-C--:B------:R-:W-:Y:S01]  /*7ce0*/  FMUL R43, R43, R154.reuse ;  /* 0x0000009a2b2b7220 */ /* 0x080fe20000400000 */
[----:B------:R-:W-:Y:S01]  /*7cf0*/  ISETP.GT.AND P2, PT, R3, 0x8, P1 ;  /* 0x000000080300780c */ /* 0x000fe20000f44270 */
[-C--:B------:R-:W-:Y:S01]  /*7d00*/  FMUL R44, R44, R154.reuse ;  /* 0x0000009a2c2c7220 */ /* 0x080fe20000400000 */
[----:B------:R-:W-:Y:S01]  /*7d10*/  ISETP.GT.AND P1, PT, R0, 0x18, PT ;  /* 0x000000180000780c */ /* 0x000fe20003f24270 */
[-C--:B------:R-:W-:Y:S01]  /*7d20*/  FMUL R45, R45, R154.reuse ;  /* 0x0000009a2d2d7220 */ /* 0x080fe20000400000 */
[----:B------:R-:W-:Y:S01]  /*7d30*/  F2FP.F16.F32.PACK_AB R33, RZ, R33 ;  /* 0x00000021ff21723e */ /* 0x000fe200000000ff */
[----:B------:R-:W-:Y:S01]  /*7d40*/  @P3 STG.E.U16 desc[UR36][R6.64+0x12], R31 ;  /* 0x0000121f06003986 */ /* 0x000fe2000c101524 */
[C---:B------:R-:W-:Y:S01]  /*7d50*/  ISETP.GT.AND P3, PT, R3.reuse, 0x8, P0 ;  /* 0x000000080300780c */ /* 0x040fe20000764270 */
[-C--:B------:R-:W-:Y:S01]  /*7d60*/  FMUL R46, R46, R154.reuse ;  /* 0x0000009a2e2e7220 */ /* 0x080fe20000400000 */
[----:B------:R-:W-:Y:S01]  /*7d70*/  ISETP.GT.AND P0, PT, R0, 0x19, PT ;  /* 0x000000190000780c */ /* 0x000fe20003f04270 */
[----:B------:R-:W-:Y:S01]  /*7d80*/  @P4 STG.E.U16 desc[UR36][R4.64+0x20], R32 ;  /* 0x0000202004004986 */ /* 0x000fe2000c101524 */
[----:B------:R-:W-:Y:S01]  /*7d90*/  ISETP.GT.AND P4, PT, R3, RZ, P1 ;  /* 0x000000ff0300720c */ /* 0x000fe20000f84270 */
[----:B------:R-:W-:Y:S01]  /*7da0*/  FMUL R47, R47, R154 ;  /* 0x0000009a2f2f7220 */ /* 0x000fe20000400000 */
[----:B------:R-:W-:Y:S01]  /*7db0*/  F2FP.F16.F32.PACK_AB R34, RZ, R34 ;  /* 0x00000022ff22723e */ /* 0x000fe200000000ff */
[----:B------:R-:W-:Y:S01]  /*7dc0*/  @P5 STG.E.U16 desc[UR36][R4.64+0x22], R33 ;  /* 0x0000222104005986 */ /* 0x000fe2000c101524 */
[----:B------:R-:W-:Y:S01]  /*7dd0*/  ISETP.GT.AND P5, PT, R3, RZ, P0 ;  /* 0x000000ff0300720c */ /* 0x000fe200007a4270 */
[----:B------:R-:W-:Y:S01]  /*7de0*/  FMUL R48, R48, R154 ;  /* 0x0000009a30307220 */ /* 0x000fe20000400000 */
[----:B------:R-:W-:Y:S01]  /*7df0*/  F2FP.F16.F32.PACK_AB R35, RZ, R35 ;  /* 0x00000023ff23723e */ /* 0x000fe200000000ff */
[----:B------:R-:W-:Y:S01]  /*7e00*/  @P2 STG.E.U16 desc[UR36][R6.64+0x20], R34 ;  /* 0x0000202206002986 */ /* 0x000fe2000c101524 */
[----:B------:R-:W-:Y:S01]  /*7e10*/  F2FP.F16.F32.PACK_AB R36, RZ, R36 ;  /* 0x00000024ff24723e */ /* 0x000fe200000000ff */
[-C--:B------:R-:W-:Y:S01]  /*7e20*/  FMUL R49, R49, R154.reuse ;  /* 0x0000009a31317220 */ /* 0x080fe20000400000 */
[C---:B------:R-:W-:Y:S01]  /*7e30*/  ISETP.GT.AND P2, PT, R3.reuse, 0x8, P1 ;  /* 0x000000080300780c */ /* 0x040fe20000f44270 */
[----:B------:R-:W-:Y:S01]  /*7e40*/  @P3 STG.E.U16 desc[UR36][R6.64+0x22], R35 ;  /* 0x0000222306003986 */ /* 0x000fe2000c101524 */
[----:B------:R-:W-:Y:S01]  /*7e50*/  ISETP.GT.AND P1, PT, R0, 0x20, PT ;  /* 0x000000200000780c */ /* 0x000fe20003f24270 */
[-C--:B------:R-:W-:Y:S01]  /*7e60*/  FMUL R50, R50, R154.reuse ;  /* 0x0000009a32327220 */ /* 0x080fe20000400000 */
[----:B------:R-:W-:Y:S01]  /*7e70*/  F2FP.F16.F32.PACK_AB R37, RZ, R37 ;  /* 0x00000025ff25723e */ /* 0x000fe200000000ff */
[----:B------:R-:W-:Y:S01]  /*7e80*/  @P4 STG.E.U16 desc[UR36][R4.64+0x30], R36 ;  /* 0x0000302404004986 */ /* 0x000fe2000c101524 */
[----:B------:R-:W-:Y:S01]  /*7e90*/  ISETP.GT.AND P3, PT, R3, 0x8, P0 ;  /* 0x000000080300780c */ /* 0x000fe20000764270 */
[-C--:B------:R-:W-:Y:S01]  /*7ea0*/  FMUL R51, R51, R154.reuse ;  /* 0x0000009a33337220 */ /* 0x080fe20000400000 */
[----:B------:R-:W-:Y:S01]  /*7eb0*/  ISETP.GT.AND P0, PT, R0, 0x21, PT ;  /* 0x000000210000780c */ /* 0x000fe20003f04270 */
[----:B------:R-:W-:Y:S01]  /*7ec0*/  @P5 STG.E.U16 desc[UR36][R4.64+0x32], R37 ;  /* 0x0000322504005986 */ /* 0x000fe2000c101524 */
[----:B------:R-:W-:Y:S01]  /*7ed0*/  ISETP.GT.AND P4, PT, R3, RZ, P1 ;  /* 0x000000ff0300720c */ /* 0x000fe20000f84270 */
[----:B------:R-:W-:Y:S01]  /*7ee0*/  FMUL R52, R52, R154 ;  /* 0x0000009a34347220 */ /* 0x000fe20000400000 */
[----:B------:R-:W-:Y:S01]  /*7ef0*/  F2FP.F16.F32.PACK_AB R38, RZ, R38 ;  /* 0x00000026ff26723e */ /* 0x000fe200000000ff */
[-C--:B------:R-:W-:Y:S01]  /*7f00*/  FMUL R53, R53, R154.reuse ;  /* 0x0000009a35357220 */ /* 0x080fe20000400000 */
        /* <DEDUP_REMOVED lines=325> */
[----:B------:R-:W-:Y:S01]  /*9360*/  FMUL R151, R151, R154 ;  /* 0x0000009a97977220 */ /* 0x000fe20000400000 */
[----:B------:R-:W-:Y:S01]  /*9370*/  ISETP.GT.AND P2, PT, R3, 0x8, P1 ;  /* 0x000000080300780c */ /* 0x000fe20000f44270 */
[----:B------:R-:W-:Y:S01]  /*9380*/  @P3 STG.E.U16 desc[UR36][R6.64+0x132], R103 ;  /* 0x0001326706003986 */ /* 0x000fe2000c101524 */
[----:B------:R-:W-:-:S02]  /*9390*/  ISETP.GT.AND P1, PT, R0, 0xa8, PT ;  /* 0x000000a80000780c */ /* 0x000fc40003f24270 */
[----:B------:R-:W-:Y:S01]  /*93a0*/  F2FP.F16.F32.PACK_AB R105, RZ, R105 ;  /* 0x00000069ff69723e */ /* 0x000fe200000000ff */
[----:B------:R-:W-:Y:S01]  /*93b0*/  @P4 STG.E.U16 desc[UR36][R4.64+0x140], R104 ;  /* 0x0001406804004986 */ /* 0x000fe2000c101524 */
[C---:B------:R-:W-:Y:S02]  /*93c0*/  ISETP.GT.AND P3, PT, R3.reuse, 0x8, P0 ;  /* 0x000000080300780c */ /* 0x040fe40000764270 */
[----:B------:R-:W-:Y:S01]  /*93d0*/  ISETP.GT.AND P0, PT, R0, 0xa9, PT ;  /* 0x000000a90000780c */ /* 0x000fe20003f04270 */
[----:B------:R-:W-:Y:S01]  /*93e0*/  @P5 STG.E.U16 desc[UR36][R4.64+0x142], R105 ;  /* 0x0001426904005986 */ /* 0x000fe2000c101524 */
[C---:B------:R-:W-:Y:S02]  /*93f0*/  ISETP.GT.AND P4, PT, R3.reuse, RZ, P1 ;  /* 0x000000ff0300720c */ /* 0x040fe40000f84270 */
[----:B------:R-:W-:Y:S02]  /*9400*/  F2FP.F16.F32.PACK_AB R106, RZ, R106 ;  /* 0x0000006aff6a723e */ /* 0x000fe400000000ff */
[----:B------:R-:W-:-:S02]  /*9410*/  ISETP.GT.AND P5, PT, R3, RZ, P0 ;  /* 0x000000ff0300720c */ /* 0x000fc400007a4270 */
[----:B------:R-:W-:Y:S01]  /*9420*/  F2FP.F16.F32.PACK_AB R107, RZ, R107 ;  /* 0x0000006bff6b723e */ /* 0x000fe200000000ff */
[----:B------:R-:W-:Y:S01]  /*9430*/  @P2 STG.E.U16 desc[UR36][R6.64+0x140], R106 ;  /* 0x0001406a06002986 */ /* 0x000fe2000c101524 */
[----:B------:R-:W-:Y:S02]  /*9440*/  F2FP.F16.F32.PACK_AB R108, RZ, R108 ;  /* 0x0000006cff6c723e */ /* 0x000fe400000000ff */
[C---:B------:R-:W-:Y:S01]  /*9450*/  ISETP.GT.AND P2, PT, R3.reuse, 0x8, P1 ;  /* 0x000000080300780c */ /* 0x040fe20000f44270 */
[----:B------:R-:W-:Y:S01]  /*9460*/  @P3 STG.E.U16 desc[UR36][R6.64+0x142], R107 ;  /* 0x0001426b06003986 */ /* 0x000fe2000c101524 */
[----:B------:R-:W-:Y:S02]  /*9470*/  ISETP.GT.AND P1, PT, R0, 0xb0, PT ;  /* 0x000000b00000780c */ /* 0x000fe40003f24270 */
[----:B------:R-:W-:Y:S01]  /*9480*/  F2FP.F16.F32.PACK_AB R109, RZ, R109 ;  /* 0x0000006dff6d723e */ /* 0x000fe200000000ff */
[----:B------:R-:W-:Y:S01]  /*9490*/  @P4 STG.E.U16 desc[UR36][R4.64+0x150], R108 ;  /* 0x0001506c04004986 */ /* 0x000fe2000c101524 */
[----:B------:R-:W-:-:S02]  /*94a0*/  ISETP.GT.AND P3, PT, R3, 0x8, P0 ;  /* 0x000000080300780c */ /* 0x000fc40000764270 */
[----:B------:R-:W-:Y:S01]  /*94b0*/  ISETP.GT.AND P0, PT, R0, 0xb1, PT ;  /* 0x000000b10000780c */ /* 0x000fe20003f04270 */
[----:B------:R-:W-:Y:S01]  /*94c0*/  @P5 STG.E.U16 desc[UR36][R4.64+0x152], R109 ;  /* 0x0001526d04005986 */ /* 0x000fe2000c101524 */
[C---:B------:R-:W-:Y:S02]  /*94d0*/  ISETP.GT.AND P4, PT, R3.reuse, RZ, P1 ;  /* 0x000000ff0300720c */ /* 0x040fe40000f84270 */
[----:B------:R-:W-:Y:S02]  /*94e0*/  F2FP.F16.F32.PACK_AB R110, RZ, R110 ;  /* 0x0000006eff6e723e */ /* 0x000fe400000000ff */
[----:B------:R-:W-:Y:S02]  /*94f0*/  ISETP.GT.AND P5, PT, R3, RZ, P0 ;  /* 0x000000ff0300720c */ /* 0x000fe400007a4270 */
[----:B------:R-:W-:Y:S01]  /*9500*/  F2FP.F16.F32.PACK_AB R111, RZ, R111 ;  /* 0x0000006fff6f723e */ /* 0x000fe200000000ff */
[----:B------:R-:W-:Y:S01]  /*9510*/  @P2 STG.E.U16 desc[UR36][R6.64+0x150], R110 ;  /* 0x0001506e06002986 */ /* 0x000fe2000c101524 */
[----:B------:R-:W-:-:S02]  /*9520*/  F2FP.F16.F32.PACK_AB R112, RZ, R112 ;  /* 0x00000070ff70723e */ /* 0x000fc400000000ff */
[C---:B------:R-:W-:Y:S01]  /*9530*/  ISETP.GT.AND P2, PT, R3.reuse, 0x8, P1 ;  /* 0x000000080300780c */ /* 0x040fe20000f44270 */
[----:B------:R-:W-:Y:S01]  /*9540*/  @P3 STG.E.U16 desc[UR36][R6.64+0x152], R111 ;  /* 0x0001526f06003986 */ /* 0x000fe2000c101524 */
[C---:B------:R-:W-:Y:S02]  /*9550*/  ISETP.GT.AND P1, PT, R0.reuse, 0xb8, PT ;  /* 0x000000b80000780c */ /* 0x040fe40003f24270 */
[----:B------:R-:W-:Y:S01]  /*9560*/  F2FP.F16.F32.PACK_AB R113, RZ, R113 ;  /* 0x00000071ff71723e */ /* 0x000fe200000000ff */
[----:B------:R-:W-:Y:S01]  /*9570*/  @P4 STG.E.U16 desc[UR36][R4.64+0x160], R112 ;  /* 0x0001607004004986 */ /* 0x000fe2000c101524 */
[C---:B------:R-:W-:Y:S02]  /*9580*/  ISETP.GT.AND P3, PT, R3.reuse, 0x8, P0 ;  /* 0x000000080300780c */ /* 0x040fe40000764270 */
[----:B------:R-:W-:Y:S01]  /*9590*/  ISETP.GT.AND P0, PT, R0, 0xb9, PT ;  /* 0x000000b90000780c */ /* 0x000fe20003f04270 */
[----:B------:R-:W-:Y:S01]  /*95a0*/  @P5 STG.E.U16 desc[UR36][R4.64+0x162], R113 ;  /* 0x0001627104005986 */ /* 0x000fe2000c101524 */
[----:B------:R-:W-:-:S02]  /*95b0*/  ISETP.GT.AND P4, PT, R3, RZ, P1 ;  /* 0x000000ff0300720c */ /* 0x000fc40000f84270 */
[----:B------:R-:W-:Y:S02]  /*95c0*/  F2FP.F16.F32.PACK_AB R114, RZ, R114 ;  /* 0x00000072ff72723e */ /* 0x000fe400000000ff */
[C---:B------:R-:W-:Y:S02]  /*95d0*/  ISETP.GT.AND P5, PT, R3.reuse, RZ, P0 ;  /* 0x000000ff0300720c */ /* 0x040fe400007a4270 */
[----:B------:R-:W-:Y:S01]  /*95e0*/  F2FP.F16.F32.PACK_AB R115, RZ, R115 ;  /* 0x00000073ff73723e */ /* 0x000fe200000000ff */
[----:B------:R-:W-:Y:S01]  /*95f0*/  @P2 STG.E.U16 desc[UR36][R6.64+0x160], R114 ;  /* 0x0001607206002986 */ /* 0x000fe2000c101524 */
[----:B------:R-:W-:Y:S02]  /*9600*/  F2FP.F16.F32.PACK_AB R116, RZ, R116 ;  /* 0x00000074ff74723e */ /* 0x000fe400000000ff */
        /* <DEDUP_REMOVED lines=65> */
[----:B------:R-:W-:Y:S02]  /*9a20*/  ISETP.GT.AND P5, PT, R3, RZ, P0 ;  /* 0x000000ff0300720c */ /* 0x000fe400007a4270 */
[----:B------:R-:W-:Y:S02]  /*9a30*/  F2FP.F16.F32.PACK_AB R134, RZ, R134 ;  /* 0x00000086ff86723e */ /* 0x000fe400000000ff */
[----:B------:R-:W-:Y:S02]  /*9a40*/  F2FP.F16.F32.PACK_AB R135, RZ, R135 ;  /* 0x00000087ff87723e */ /* 0x000fe400000000ff */
[----:B------:R-:W-:Y:S01]  /*9a50*/  F2FP.F16.F32.PACK_AB R136, RZ, R136 ;  /* 0x00000088ff88723e */ /* 0x000fe200000000ff */
[----:B------:R-:W-:Y:S01]  /*9a60*/  @P2 STG.E.U16 desc[UR36][R6.64+0x1b0], R134 ;  /* 0x0001b08606002986 */ /* 0x000fe2000c101524 */
[----:B------:R-:W-:-:S02]  /*9a70*/  F2FP.F16.F32.PACK_AB R137, RZ, R137 ;  /* 0x00000089ff89723e */ /* 0x000fc400000000ff */
[C---:B------:R-:W-:Y:S01]  /*9a80*/  ISETP.GT.AND P1, PT, R3.reuse, 0x8, P1 ;  /* 0x000000080300780c */ /* 0x040fe20000f24270 */
[----:B------:R-:W-:Y:S01]  /*9a90*/  @P3 STG.E.U16 desc[UR36][R6.64+0x1b2], R135 ;  /* 0x0001b28706003986 */ /* 0x000fe2000c101524 */
[C---:B------:R-:W-:Y:S02]  /*9aa0*/  ISETP.GT.AND P2, PT, R3.reuse, 0x8, P0 ;  /* 0x000000080300780c */ /* 0x040fe40000744270 */
[C---:B------:R-:W-:Y:S01]  /*9ab0*/  ISETP.GT.AND P0, PT, R0.reuse, 0xe9, PT ;  /* 0x000000e90000780c */ /* 0x040fe20003f04270 */
[----:B------:R-:W-:Y:S01]  /*9ac0*/  @P4 STG.E.U16 desc[UR36][R4.64+0x1c0], R136 ;  /* 0x0001c08804004986 */ /* 0x000fe2000c101524 */
[----:B------:R-:W-:Y:S02]  /*9ad0*/  ISETP.GT.AND P4, PT, R0, 0xe8, PT ;  /* 0x000000e80000780c */ /* 0x000fe40003f84270 */
[----:B------:R-:W-:Y:S01]  /*9ae0*/  F2FP.F16.F32.PACK_AB R138, RZ, R138 ;  /* 0x0000008aff8a723e */ /* 0x000fe200000000ff */
[----:B------:R-:W-:Y:S01]  /*9af0*/  @P5 STG.E.U16 desc[UR36][R4.64+0x1c2], R137 ;  /* 0x0001c28904005986 */ /* 0x000fe2000c101524 */
[----:B------:R-:W-:-:S02]  /*9b00*/  ISETP.GT.AND P5, PT, R3, RZ, P4 ;  /* 0x000000ff0300720c */ /* 0x000fc400027a4270 */
[----:B------:R-:W-:Y:S01]  /*9b10*/  F2FP.F16.F32.PACK_AB R139, RZ, R139 ;  /* 0x0000008bff8b723e */ /* 0x000fe200000000ff */
[----:B------:R-:W-:Y:S01]  /*9b20*/  @P1 STG.E.U16 desc[UR36][R6.64+0x1c0], R138 ;  /* 0x0001c08a06001986 */ /* 0x000fe2000c101524 */
[----:B------:R-:W-:Y:S02]  /*9b30*/  F2FP.F16.F32.PACK_AB R140, RZ, R140 ;  /* 0x0000008cff8c723e */ /* 0x000fe400000000ff */
[C---:B------:R-:W-:Y:S01]  /*9b40*/  ISETP.GT.AND P3, PT, R3.reuse, RZ, P0 ;  /* 0x000000ff0300720c */ /* 0x040fe20000764270 */
[----:B------:R-:W-:Y:S01]  /*9b50*/  @P2 STG.E.U16 desc[UR36][R6.64+0x1c2], R139 ;  /* 0x0001c28b06002986 */ /* 0x000fe2000c101524 */
[C---:B------:R-:W-:Y:S02]  /*9b60*/  ISETP.GT.AND P4, PT, R3.reuse, 0x8, P4 ;  /* 0x000000080300780c */ /* 0x040fe40002784270 */
[----:B------:R-:W-:Y:S02]  /*9b70*/  F2FP.F16.F32.PACK_AB R141, RZ, R141 ;  /* 0x0000008dff8d723e */ /* 0x000fe400000000ff */
[----:B------:R-:W-:Y:S01]  /*9b80*/  F2FP.F16.F32.PACK_AB R142, RZ, R142 ;  /* 0x0000008eff8e723e */ /* 0x000fe200000000ff */
[----:B------:R-:W-:Y:S01]  /*9b90*/  @P5 STG.E.U16 desc[UR36][R4.64+0x1d0], R140 ;  /* 0x0001d08c04005986 */ /* 0x000fe2000c101524 */
[----:B------:R-:W-:-:S02]  /*9ba0*/  ISETP.GT.AND P5, PT, R3, 0x8, P0 ;  /* 0x000000080300780c */ /* 0x000fc400007a4270 */
[----:B------:R-:W-:Y:S02]  /*9bb0*/  F2FP.F16.F32.PACK_AB R143, RZ, R143 ;  /* 0x0000008fff8f723e */ /* 0x000fe400000000ff */
[C---:B------:R-:W-:Y:S01]  /*9bc0*/  ISETP.GT.AND P0, PT, R0.reuse, 0xf1, PT ;  /* 0x000000f10000780c */ /* 0x040fe20003f04270 */
[----:B------:R-:W-:Y:S01]  /*9bd0*/  @P3 STG.E.U16 desc[UR36][R4.64+0x1d2], R141 ;  /* 0x0001d28d04003986 */ /* 0x000fe2000c101524 */
[----:B------:R-:W-:Y:S02]  /*9be0*/  ISETP.GT.AND P3, PT, R0, 0xf0, PT ;  /* 0x000000f00000780c */ /* 0x000fe40003f64270 */
[----:B------:R-:W-:Y:S01]  /*9bf0*/  F2FP.F16.F32.PACK_AB R144, RZ, R144 ;  /* 0x00000090ff90723e */ /* 0x000fe200000000ff */
[----:B------:R-:W-:Y:S01]  /*9c00*/  @P4 STG.E.U16 desc[UR36][R6.64+0x1d0], R142 ;  /* 0x0001d08e06004986 */ /* 0x000fe2000c101524 */
[C---:B------:R-:W-:Y:S02]  /*9c10*/  ISETP.GT.AND P4, PT, R3.reuse, RZ, P3 ;  /* 0x000000ff0300720c */ /* 0x040fe40001f84270 */
[C---:B------:R-:W-:Y:S01]  /*9c20*/  ISETP.GT.AND P3, PT, R3.reuse, 0x8, P3 ;  /* 0x000000080300780c */ /* 0x040fe20001f64270 */
[----:B------:R-:W-:Y:S01]  /*9c30*/  @P5 STG.E.U16 desc[UR36][R6.64+0x1d2], R143 ;  /* 0x0001d28f06005986 */ /* 0x000fe2000c101524 */
[----:B------:R-:W-:-:S02]  /*9c40*/  ISETP.GT.AND P5, PT, R3, RZ, P0 ;  /* 0x000000ff0300720c */ /* 0x000fc400007a4270 */
[----:B------:R-:W-:Y:S02]  /*9c50*/  F2FP.F16.F32.PACK_AB R145, RZ, R145 ;  /* 0x00000091ff91723e */ /* 0x000fe400000000ff */
[C---:B------:R-:W-:Y:S02]  /*9c60*/  ISETP.GT.AND P0, PT, R3.reuse, 0x8, P0 ;  /* 0x000000080300780c */ /* 0x040fe40000704270 */
[C---:B------:R-:W-:Y:S02]  /*9c70*/  ISETP.GT.AND P1, PT, R0.reuse, 0xf9, PT ;  /* 0x000000f90000780c */ /* 0x040fe40003f24270 */
[----:B------:R-:W-:Y:S01]  /*9c80*/  ISETP.GT.AND P2, PT, R0, 0xf8, PT ;  /* 0x000000f80000780c */ /* 0x000fe20003f44270 */
[----:B------:R-:W-:Y:S01]  /*9c90*/  @P4 STG.E.U16 desc[UR36][R4.64+0x1e0], R144 ;  /* 0x0001e09004004986 */ /* 0x000fe2000c101524 */
[C---:B------:R-:W-:Y:S01]  /*9ca0*/  ISETP.GT.AND P4, PT, R3.reuse, RZ, P1 ;  /* 0x000000ff0300720c */ /* 0x040fe20000f84270 */
[----:B------:R-:W-:Y:S01]  /*9cb0*/  @P3 IMAD.MOV.U32 R2, RZ, RZ, R6 ;  /* 0x000000ffff023224 */ /* 0x000fe200078e0006 */
[C---:B------:R-:W-:Y:S01]  /*9cc0*/  ISETP.GT.AND P1, PT, R3.reuse, 0x8, P1 ;  /* 0x000000080300780c */ /* 0x040fe20000f24270 */
[----:B------:R-:W-:Y:S01]  /*9cd0*/  @P5 STG.E.U16 desc[UR36][R4.64+0x1e2], R145 ;  /* 0x0001e29104005986 */ /* 0x000fe2000c101524 */
[----:B------:R-:W-:-:S02]  /*9ce0*/  ISETP.GT.AND P5, PT, R3, RZ, P2 ;  /* 0x000000ff0300720c */ /* 0x000fc400017a4270 */
[----:B------:R-:W-:Y:S01]  /*9cf0*/  ISETP.GT.AND P2, PT, R3, 0x8, P2 ;  /* 0x000000080300780c */ /* 0x000fe20001744270 */
[----:B------:R-:W-:Y:S01]  /*9d00*/  @P3 IMAD.MOV.U32 R3, RZ, RZ, R7 ;  /* 0x000000ffff033224 */ /* 0x000fe200078e0007 */
[----:B------:R-:W-:Y:S02]  /*9d10*/  F2FP.F16.F32.PACK_AB R146, RZ, R146 ;  /* 0x00000092ff92723e */ /* 0x000fe400000000ff */
[----:B------:R-:W-:Y:S02]  /*9d20*/  F2FP.F16.F32.PACK_AB R147, RZ, R147 ;  /* 0x00000093ff93723e */ /* 0x000fe400000000ff */
[----:B------:R-:W-:Y:S01]  /*9d30*/  F2FP.F16.F32.PACK_AB R148, RZ, R148 ;  /* 0x00000094ff94723e */ /* 0x000fe200000000ff */
[----:B------:R0:W-:Y:S01]  /*9d40*/  @P3 STG.E.U16 desc[UR36][R2.64+0x1e0], R146 ;  /* 0x0001e09202003986 */ /* 0x0001e2000c101524 */
[----:B------:R-:W-:Y:S02]  /*9d50*/  F2FP.F16.F32.PACK_AB R149, RZ, R149 ;  /* 0x00000095ff95723e */ /* 0x000fe400000000ff */
[----:B------:R-:W-:-:S02]  /*9d60*/  F2FP.F16.F32.PACK_AB R150, RZ, R150 ;  /* 0x00000096ff96723e */ /* 0x000fc400000000ff */
[----:B------:R-:W-:Y:S01]  /*9d70*/  F2FP.F16.F32.PACK_AB R151, RZ, R151 ;  /* 0x00000097ff97723e */ /* 0x000fe200000000ff */
[----:B0-----:R-:W-:Y:S02]  /*9d80*/  @P0 IMAD.MOV.U32 R2, RZ, RZ, R6 ;  /* 0x000000ffff020224 */ /* 0x001fe400078e0006 */
[----:B------:R-:W-:-:S05]  /*9d90*/  @P0 IMAD.MOV.U32 R3, RZ, RZ, R7 ;  /* 0x000000ffff030224 */ /* 0x000fca00078e0007 */
[----:B------:R0:W-:Y:S02]  /*9da0*/  @P0 STG.E.U16 desc[UR36][R2.64+0x1e2], R147 ;  /* 0x0001e29302000986 */ /* 0x0001e4000c101524 */
[----:B0-----:R-:W-:Y:S02]  /*9db0*/  @P5 IMAD.MOV.U32 R2, RZ, RZ, R4 ;  /* 0x000000ffff025224 */ /* 0x001fe400078e0004 */
[----:B------:R-:W-:-:S05]  /*9dc0*/  @P5 IMAD.MOV.U32 R3, RZ, RZ, R5 ;  /* 0x000000ffff035224 */ /* 0x000fca00078e0005 */
[----:B------:R0:W-:Y:S04]  /*9dd0*/  @P5 STG.E.U16 desc[UR36][R2.64+0x1f0], R148 ;  /* 0x0001f09402005986 */ /* 0x0001e8000c101524 */
[----:B------:R1:W-:Y:S01]  /*9de0*/  @P4 STG.E.U16 desc[UR36][R4.64+0x1f2], R149 ;  /* 0x0001f29504004986 */ /* 0x0003e2000c101524 */
[----:B0-----:R-:W-:Y:S02]  /*9df0*/  @P2 IMAD.MOV.U32 R2, RZ, RZ, R6 ;  /* 0x000000ffff022224 */ /* 0x001fe400078e0006 */
[----:B------:R-:W-:-:S05]  /*9e00*/  @P2 IMAD.MOV.U32 R3, RZ, RZ, R7 ;  /* 0x000000ffff032224 */ /* 0x000fca00078e0007 */
[----:B------:R1:W-:Y:S04]  /*9e10*/  @P2 STG.E.U16 desc[UR36][R2.64+0x1f0], R150 ;  /* 0x0001f09602002986 */ /* 0x0003e8000c101524 */
[----:B------:R1:W-:Y:S02]  /*9e20*/  @P1 STG.E.U16 desc[UR36][R6.64+0x1f2], R151 ;  /* 0x0001f29706001986 */ /* 0x0003e4000c101524 */
.L_x_291:
[----:B------:R-:W-:Y:S05]  /*9e30*/  BSYNC B0 ;  /* 0x0000000000007941 */ /* 0x000fea0003800000 */
.L_x_37:
[----:B01----:R-:W2:Y:S01]  /*9e40*/  LDL.64 R2, [R1] ;  /* 0x0000000001027983 */ /* 0x003ea20000100a00 */
[----:B------:R-:W-:Y:S01]  /*9e50*/  ULDC.64 UR4, c[0x0][0x650] ;  /* 0x0001940000047ab9 */ /* 0x000fe20000000a00 */
[----:B------:R0:W-:Y:S01]  /*9e60*/  SYNCS.ARRIVE.TRANS64.A1T0 RZ, [R162+UR45], RZ ;  /* 0x000000ffa2ff79a7 */ /* 0x0001e2000810002d */
[----:B------:R-:W-:Y:S01]  /*9e70*/  PRMT R0, RZ, 0x7610, R0 ;  /* 0x00007610ff007816 */ /* 0x000fe20000000000 */
[----:B-----5:R-:W-:Y:S02]  /*9e80*/  IMAD.MOV.U32 R19, RZ, RZ, -0x1 ;  /* 0xffffffffff137424 */ /* 0x020fe400078e00ff */
[----:B------:R-:W-:Y:S01]  /*9e90*/  IMAD.MOV.U32 R22, RZ, RZ, -0x1 ;  /* 0xffffffffff167424 */ /* 0x000fe200078e00ff */
[----:B--2---:R-:W-:-:S04]  /*9ea0*/  LEA R18, P0, R2, R18, 0x1 ;  /* 0x0000001202127211 */ /* 0x004fc800078008ff */
[----:B------:R-:W-:Y:S01]  /*9eb0*/  LEA.HI.X R17, R2, R17, R23, 0x1, P0 ;  /* 0x0000001102117211 */ /* 0x000fe200000f0c17 */
[----:B------:R-:W-:Y:S01]  /*9ec0*/  IMAD.MOV.U32 R2, RZ, RZ, -0x1 ;  /* 0xffffffffff027424 */ /* 0x000fe200078e00ff */
[----:B------:R-:W-:-:S04]  /*9ed0*/  ISETP.GE.U32.AND P0, PT, R18, UR4, PT ;  /* 0x0000000412007c0c */ /* 0x000fc8000bf06070 */
[----:B------:R-:W-:-:S13]  /*9ee0*/  ISETP.GE.U32.AND.EX P0, PT, R17, UR5, PT, P0 ;  /* 0x0000000511007c0c */ /* 0x000fda000bf06100 */
[----:B0-----:R-:W-:Y:S05]  /*9ef0*/  @P0 BRA `(.L_x_292) ;  /* 0x0000000400700947 */ /* 0x001fea0003800000 */
[----:B------:R-:W0:Y:S01]  /*9f00*/  S2R R10, SR_CTAID.X ;  /* 0x00000000000a7919 */ /* 0x000e220000002500 */
[----:B------:R-:W1:Y:S01]  /*9f10*/  LDC.64 R8, c[0x0][0x628] ;  /* 0x00018a00ff087b82 */ /* 0x000e620000000a00 */
[----:B------:R-:W-:Y:S01]  /*9f20*/  ULDC UR4, c[0x0][0x150] ;  /* 0x0000540000047ab9 */ /* 0x000fe20000000800 */
[----:B---34-:R-:W-:Y:S01]  /*9f30*/  IMAD.MOV.U32 R6, RZ, RZ, R18 ;  /* 0x000000ffff067224 */ /* 0x018fe200078e0012 */
[----:B------:R-:W2:Y:S01]  /*9f40*/  S2R R20, SR_CTAID.Y ;  /* 0x0000000000147919 */ /* 0x000ea20000002600 */
[----:B------:R-:W-:-:S04]  /*9f50*/  IMAD.MOV.U32 R7, RZ, RZ, R17 ;  /* 0x000000ffff077224 */ /* 0x000fc800078e0011 */
[----:B------:R-:W3:Y:S08]  /*9f60*/  LDC R15, c[0x0][0x144] ;  /* 0x00005100ff0f7b82 */ /* 0x000ef00000000800 */
[----:B------:R-:W4:Y:S08]  /*9f70*/  LDC R0, c[0x0][0x630] ;  /* 0x00018c00ff007b82 */ /* 0x000f300000000800 */
[----:B------:R-:W2:Y:S01]  /*9f80*/  LDC.64 R12, c[0x0][0x620] ;  /* 0x00018800ff0c7b82 */ /* 0x000ea20000000a00 */
[----:B-1----:R-:W-:-:S04]  /*9f90*/  ISETP.NE.U32.AND P0, PT, R8, RZ, PT ;  /* 0x000000ff0800720c */ /* 0x002fc80003f05070 */
[----:B------:R-:W-:Y:S02]  /*9fa0*/  ISETP.NE.AND.EX P0, PT, R9, RZ, PT, P0 ;  /* 0x000000ff0900720c */ /* 0x000fe40003f05300 */
[----:B0-----:R-:W-:-:S05]  /*9fb0*/  I2FP.F32.U32 R2, R10 ;  /* 0x0000000a00027245 */ /* 0x001fca0000201000 */
[----:B------:R-:W-:-:S04]  /*9fc0*/  FMUL R2, R2, UR4 ;  /* 0x0000000402027c20 */ /* 0x000fc80008400000 */
[----:B------:R0:W1:Y:S02]  /*9fd0*/  F2I.U32.TRUNC.NTZ R14, R2 ;  /* 0x00000002000e7305 */ /* 0x000064000020f000 */
[----:B---34-:R-:W-:Y:S05]  /*9fe0*/  @!P0 BRA `(.L_x_293) ;  /* 0x0000000000288947 */ /* 0x018fea0003800000 */
[----:B------:R-:W3:Y:S02]  /*9ff0*/  LDC R3, c[0x0][0x634] ;  /* 0x00018d00ff037b82 */ /* 0x000ee40000000800 */
[----:B---3--:R-:W-:-:S05]  /*a000*/  IADD3 R7, P0, R18, R3, RZ ;  /* 0x0000000312077210 */ /* 0x008fca0007f1e0ff */
[----:B------:R-:W-:-:S04]  /*a010*/  IMAD.X R11, RZ, RZ, R17, P0 ;  /* 0x000000ffff0b7224 */ /* 0x000fc800000e0611 */
[----:B0-----:R-:W-:-:S04]  /*a020*/  IMAD.WIDE.U32 R2, R11, R8, RZ ;  /* 0x000000080b027225 */ /* 0x001fc800078e00ff */
[----:B------:R-:W-:-:S04]  /*a030*/  IMAD.WIDE.U32 R4, P0, R7, R9, R2 ;  /* 0x0000000907047225 */ /* 0x000fc80007800002 */
[----:B------:R-:W-:-:S04]  /*a040*/  IMAD.WIDE.U32 R2, R7, R8, RZ ;  /* 0x0000000807027225 */ /* 0x000fc800078e00ff */
[----:B------:R-:W-:Y:S01]  /*a050*/  IMAD.X R7, RZ, RZ, RZ, P0 ;  /* 0x000000ffff077224 */ /* 0x000fe200000e06ff */
[----:B------:R-:W-:Y:S01]  /*a060*/  IADD3 RZ, P0, R3, R4, RZ ;  /* 0x0000000403ff7210 */ /* 0x000fe20007f1e0ff */
[----:B------:R-:W-:-:S04]  /*a070*/  IMAD.MOV.U32 R6, RZ, RZ, R5 ;  /* 0x000000ffff067224 */ /* 0x000fc800078e0005 */
[----:B------:R-:W-:-:S08]  /*a080*/  IMAD.WIDE.U32.X R6, R11, R9, R6, P0 ;  /* 0x000000090b067225 */ /* 0x000fd000000e0406 */
.L_x_293:
[----:B------:R-:W3:Y:S01]  /*a090*/  LDC.64 R26, c[0x0][0x640] ;  /* 0x00019000ff1a7b82 */ /* 0x000ee20000000a00 */
[-C--:B------:R-:W-:Y:S01]  /*a0a0*/  SHF.R.U64 R11, R6, R0.reuse, R7 ;  /* 0x00000000060b7219 */ /* 0x080fe20000001207 */
[----:B------:R-:W-:Y:S01]  /*a0b0*/  IMAD.MOV.U32 R19, RZ, RZ, R17 ;  /* 0x000000ffff137224 */ /* 0x000fe200078e0011 */
[----:B------:R-:W-:Y:S01]  /*a0c0*/  SHF.R.U32.HI R0, RZ, R0, R7 ;  /* 0x00000000ff007219 */ /* 0x000fe20000011607 */
[----:B-1----:R-:W-:Y:S01]  /*a0d0*/  IMAD.MOV R14, RZ, RZ, -R14 ;  /* 0x000000ffff0e7224 */ /* 0x002fe200078e0a0e */
[----:B------:R-:W-:Y:S01]  /*a0e0*/  IADD3 R5, P0, RZ, -R11, RZ ;  /* 0x8000000bff057210 */ /* 0x000fe20007f1e0ff */
[----:B------:R-:W-:Y:S01]  /*a0f0*/  ULDC UR4, c[0x0][0x154] ;  /* 0x0000550000047ab9 */ /* 0x000fe20000000800 */
[----:B------:R-:W-:Y:S01]  /*a100*/  IMAD.MOV.U32 R7, RZ, RZ, 0x1 ;  /* 0x00000001ff077424 */ /* 0x000fe200078e00ff */
[----:B------:R-:W1:Y:S01]  /*a110*/  LDC R4, c[0x0][0x618] ;  /* 0x00018600ff047b82 */ /* 0x000e620000000800 */
[----:B------:R-:W-:Y:S02]  /*a120*/  IMAD R22, R15, R14, R10 ;  /* 0x0000000e0f167224 */ /* 0x000fe400078e020a */
[----:B------:R-:W-:-:S04]  /*a130*/  IMAD.X R3, RZ, RZ, ~R0, P0 ;  /* 0x000000ffff037224 */ /* 0x000fc800000e0e00 */
[-C--:B--2---:R-:W-:Y:S01]  /*a140*/  IMAD R0, R3, R12.reuse, RZ ;  /* 0x0000000c03007224 */ /* 0x084fe200078e02ff */
[----:B------:R-:W2:Y:S01]  /*a150*/  LDC R6, c[0x0][0x608] ;  /* 0x00018200ff067b82 */ /* 0x000ea20000000800 */
[----:B0-----:R-:W-:-:S04]  /*a160*/  IMAD.WIDE.U32 R2, R5, R12, R18 ;  /* 0x0000000c05027225 */ /* 0x001fc800078e0012 */
[----:B------:R-:W-:Y:S01]  /*a170*/  IMAD R5, R5, R13, R0 ;  /* 0x0000000d05057224 */ /* 0x000fe200078e0200 */
[----:B------:R-:W-:Y:S02]  /*a180*/  I2FP.F32.U32 R0, R20 ;  /* 0x0000001400007245 */ /* 0x000fe40000201000 */
[----:B------:R-:W0:Y:S01]  /*a190*/  LDC R24, c[0x0][0x658] ;  /* 0x00019600ff187b82 */ /* 0x000e220000000800 */
[----:B------:R-:W-:Y:S01]  /*a1a0*/  IMAD.IADD R3, R3, 0x1, R5 ;  /* 0x0000000103037824 */ /* 0x000fe200078e0205 */
[----:B---3--:R-:W-:Y:S01]  /*a1b0*/  ISETP.NE.U32.AND P0, PT, R26, RZ, PT ;  /* 0x000000ff1a00720c */ /* 0x008fe20003f05070 */
[----:B------:R-:W-:Y:S01]  /*a1c0*/  FMUL R0, R0, UR4 ;  /* 0x0000000400007c20 */ /* 0x000fe20008400000 */
[----:B------:R-:W-:Y:S02]  /*a1d0*/  IMAD.MOV.U32 R5, RZ, RZ, -0x1 ;  /* 0xffffffffff057424 */ /* 0x000fe400078e00ff */
[----:B------:R-:W-:Y:S01]  /*a1e0*/  ISETP.NE.AND.EX P0, PT, R27, RZ, PT, P0 ;  /* 0x000000ff1b00720c */ /* 0x000fe20003f05300 */
[----:B------:R3:W4:Y:S01]  /*a1f0*/  F2I.U32.TRUNC.NTZ R12, R0 ;  /* 0x00000000000c7305 */ /* 0x000722000020f000 */
[----:B------:R-:W3:Y:S01]  /*a200*/  LDC R15, c[0x0][0x148] ;  /* 0x00005200ff0f7b82 */ /* 0x000ee20000000800 */
[----:B-1----:R-:W-:-:S02]  /*a210*/  SHF.R.U64 R10, R2, R4, R3 ;  /* 0x00000004020a7219 */ /* 0x002fc40000001203 */
[----:B------:R-:W-:-:S05]  /*a220*/  SHF.R.U32.HI R3, RZ, R4, R3 ;  /* 0x00000004ff037219 */ /* 0x000fca0000011603 */
[----:B------:R-:W1:Y:S01]  /*a230*/  LDC R14, c[0x0][0x600] ;  /* 0x00018000ff0e7b82 */ /* 0x000e620000000800 */
[-CC-:B--2---:R-:W-:Y:S02]  /*a240*/  SHF.R.U64 R8, R10, R6.reuse, R3.reuse ;  /* 0x000000060a087219 */ /* 0x184fe40000001203 */
[----:B------:R-:W-:-:S05]  /*a250*/  SHF.R.U32.HI R3, RZ, R6, R3 ;  /* 0x00000006ff037219 */ /* 0x000fca0000011603 */
[----:B------:R-:W2:Y:S01]  /*a260*/  LDC R21, c[0x0][0x648] ;  /* 0x00019200ff157b82 */ /* 0x000ea20000000800 */
[-CC-:B0-----:R-:W-:Y:S02]  /*a270*/  SHF.R.U64 R13, R8, R24.reuse, R3.reuse ;  /* 0x00000018080d7219 */ /* 0x181fe40000001203 */
[-C--:B------:R-:W-:Y:S02]  /*a280*/  SHF.L.U32 R5, R5, R24.reuse, RZ ;  /* 0x0000001805057219 */ /* 0x080fe400000006ff */
[-C--:B------:R-:W-:Y:S01]  /*a290*/  SHF.R.U32.HI R3, RZ, R24.reuse, R3 ;  /* 0x00000018ff037219 */ /* 0x080fe20000011603 */
[----:B------:R-:W-:Y:S01]  /*a2a0*/  IMAD.MOV.U32 R2, RZ, RZ, R13 ;  /* 0x000000ffff027224 */ /* 0x000fe200078e000d */
[----:B------:R-:W-:Y:S01]  /*a2b0*/  SHF.L.U32 R24, R7, R24, RZ ;  /* 0x0000001807187219 */ /* 0x000fe200000006ff */
[----:B------:R-:W0:Y:S01]  /*a2c0*/  LDC R25, c[0x0][0x638] ;  /* 0x00018e00ff197b82 */ /* 0x000e220000000800 */
[----:B------:R-:W-:-:S07]  /*a2d0*/  LOP3.LUT R19, RZ, R5, RZ, 0x33, !PT ;  /* 0x00000005ff137212 */ /* 0x000fce00078e33ff */
[----:B------:R-:W0:Y:S01]  /*a2e0*/  LDC R28, c[0x0][0x610] ;  /* 0x00018400ff1c7b82 */ /* 0x000e220000000800 */
[----:B----4-:R-:W-:Y:S05]  /*a2f0*/  @!P0 BRA `(.L_x_294) ;  /* 0x0000000000288947 */ /* 0x010fea0003800000 */
[----:B---3--:R-:W3:Y:S02]  /*a300*/  LDC R0, c[0x0][0x64c] ;  /* 0x00019300ff007b82 */ /* 0x008ee40000000800 */
[----:B---3--:R-:W-:-:S05]  /*a310*/  IADD3 R7, P0, R13, R0, RZ ;  /* 0x000000000d077210 */ /* 0x008fca0007f1e0ff */
        /* <DEDUP_REMOVED lines=8> */
.L_x_294:
[----:B------:R-:W4:Y:S01]  /*a3a0*/  LDC R4, c[0x0][0x65c] ;  /* 0x00019700ff047b82 */ /* 0x000f220000000800 */
[----:B--23--:R-:W-:Y:S01]  /*a3b0*/  SHF.R.U64 R0, R2, R21, R3 ;  /* 0x0000001502007219 */ /* 0x00cfe20000001203 */
[----:B-1----:R-:W-:Y:S01]  /*a3c0*/  VIADD R3, R14, 0xffffffff ;  /* 0xffffffff0e037836 */ /* 0x002fe20000000000 */
[----:B------:R-:W-:Y:S01]  /*a3d0*/  LOP3.LUT R19, R8, R19, RZ, 0xc0, !PT ;  /* 0x0000001308137212 */ /* 0x000fe200078ec0ff */
[----:B------:R-:W-:Y:S02]  /*a3e0*/  IMAD.MOV R12, RZ, RZ, -R12 ;  /* 0x000000ffff0c7224 */ /* 0x000fe400078e0a0c */
[----:B------:R-:W-:Y:S01]  /*a3f0*/  IMAD.MOV R2, RZ, RZ, -R0 ;  /* 0x000000ffff027224 */ /* 0x000fe200078e0a00 */
[----:B------:R-:W-:Y:S01]  /*a400*/  LOP3.LUT R3, R10, R3, RZ, 0xc0, !PT ;  /* 0x000000030a037212 */ /* 0x000fe200078ec0ff */
[----:B------:R-:W-:Y:S02]  /*a410*/  IMAD R19, R24, R0, R19 ;  /* 0x0000000018137224 */ /* 0x000fe400078e0213 */
[----:B0-----:R-:W-:-:S04]  /*a420*/  IMAD R0, R2, R25, R13 ;  /* 0x0000001902007224 */ /* 0x001fc800078e020d */
[----:B------:R-:W-:Y:S01]  /*a430*/  IMAD R2, R0, R14, R3 ;  /* 0x0000000e00027224 */ /* 0x000fe200078e0203 */
[----:B----4-:R-:W-:Y:S01]  /*a440*/  ISETP.NE.AND P0, PT, R4, 0x1, PT ;  /* 0x000000010400780c */ /* 0x010fe20003f05270 */
[----:B------:R-:W-:-:S05]  /*a450*/  IMAD.MOV.U32 R4, RZ, RZ, 0x1 ;  /* 0x00000001ff047424 */ /* 0x000fca00078e00ff */
[----:B------:R-:W-:-:S07]  /*a460*/  PRMT R0, R4, 0x7610, R0 ;  /* 0x0000761004007816 */ /* 0x000fce0000000000 */
[----:B------:R-:W-:-:S04]  /*a470*/  @P0 IMAD R22, R15, R12, R20 ;  /* 0x0000000c0f160224 */ /* 0x000fc800078e0214 */
[----:B------:R-:W-:-:S05]  /*a480*/  IMAD R19, R19, R28, R22 ;  /* 0x0000001c13137224 */ /* 0x000fca00078e0216 */
[----:B------:R-:W-:Y:S02]  /*a490*/  SEL R22, R2, R19, !P0 ;  /* 0x0000001302167207 */ /* 0x000fe40004000000 */
[----:B------:R-:W-:Y:S01]  /*a4a0*/  SEL R19, R19, R2, !P0 ;  /* 0x0000000213137207 */ /* 0x000fe20004000000 */
[----:B------:R-:W-:-:S07]  /*a4b0*/  IMAD.MOV.U32 R2, RZ, RZ, R11 ;  /* 0x000000ffff027224 */ /* 0x000fce00078e000b */
.L_x_292:
[----:B------:R-:W-:Y:S02]  /*a4c0*/  LOP3.LUT P0, RZ, R0, 0xff, RZ, 0xc0, !PT ;  /* 0x000000ff00ff7812 */ /* 0x000fe4000780c0ff */
[----:B------:R-:W-:-:S11]  /*a4d0*/  LOP3.LUT R175, R175, 0x1, RZ, 0x3c, !PT ;  /* 0x00000001afaf7812 */ /* 0x000fd600078e3cff */
[----:B------:R-:W-:Y:S05]  /*a4e0*/  @P0 BRA `(.L_x_295) ;  /* 0xffffff7000b40947 */ /* 0x000fea000383ffff */
[----:B------:R-:W-:Y:S05]  /*a4f0*/  EXIT ;  /* 0x000000000000794d */ /* 0x000fea0003800000 */
.L_x_18:
[----:B------:R-:W-:-:S08]  /*a500*/  ISETP.NE.AND P0, PT, R5, RZ, PT ;  /* 0x000000ff0500720c */ /* 0x000fd00003f05270 */
[----:B0-----:R-:W0:-:S00]  /*a510*/  USETMAXREG.DEALLOC.CTAPOOL 0x28 ;  /* 0x00000028000079c8 */ /* 0x001e0000080e0500 */
[----:B------:R-:W-:Y:S05]  /*a520*/  @P0 EXIT ;  /* 0x000000000000094d */ /* 0x000fea0003800000 */
[----:B0-----:R-:W-:Y:S01]  /*a530*/  LOP3.LUT P0, RZ, R8, 0xff, RZ, 0xc0, !PT ;  /* 0x000000ff08ff7812 */ /* 0x001fe2000780c0ff */
[----:B------:R-:W-:Y:S02]  /*a540*/  IMAD.MOV.U32 R0, RZ, RZ, 0x1 ;  /* 0x00000001ff007424 */ /* 0x000fe400078e00ff */
[----:B------:R-:W-:-:S10]  /*a550*/  IMAD.MOV.U32 R7, RZ, RZ, RZ ;  /* 0x000000ffff077224 */ /* 0x000fd400078e00ff */
[----:B------:R-:W-:Y:S05]  /*a560*/  @!P0 BRA `(.L_x_296) ;  /* 0x0000000c008c8947 */ /* 0x000fea0003800000 */
[----:B------:R-:W0:Y:S01]  /*a570*/  S2UR UR9, SR_CgaCtaId ;  /* 0x00000000000979c3 */ /* 0x000e220000008800 */
[----:B------:R-:W-:Y:S01]  /*a580*/  ULDC UR5, c[0x0][0x658] ;  /* 0x0001960000057ab9 */ /* 0x000fe20000000800 */
[----:B------:R-:W-:Y:S01]  /*a590*/  UMOV UR10, 0xffffffff ;  /* 0xffffffff000a7882 */ /* 0x000fe20000000000 */
[----:B------:R-:W-:Y:S01]  /*a5a0*/  UMOV UR14, 0x1 ;  /* 0x00000001000e7882 */ /* 0x000fe20000000000 */
[----:B------:R-:W-:Y:S01]  /*a5b0*/  USHF.L.U32 UR10, UR10, UR5, URZ ;  /* 0x000000050a0a7299 */ /* 0x000fe2000800063f */
[----:B------:R-:W-:Y:S01]  /*a5c0*/  LOP3.LUT P0, RZ, R4, 0x1f, RZ, 0xc0, !PT ;  /* 0x0000001f04ff7812 */ /* 0x000fe2000780c0ff */
[----:B------:R-:W-:Y:S01]  /*a5d0*/  BSSY B0, `(.L_x_296) ;  /* 0x00000dc000007945 */ /* 0x000fe20003800000 */
[C---:B------:R-:W-:Y:S01]  /*a5e0*/  ISETP.NE.AND P2, PT, R3.reuse, RZ, PT ;  /* 0x000000ff0300720c */ /* 0x040fe20003f45270 */
[----:B------:R-:W-:Y:S01]  /*a5f0*/  ULOP3.LUT UR13, URZ, UR10, URZ, 0x33, !UPT ;  /* 0x0000000a3f0d7292 */ /* 0x000fe2000f8e333f */
[----:B------:R-:W-:Y:S01]  /*a600*/  ISETP.NE.OR P0, PT, R3, RZ, !P0 ;  /* 0x000000ff0300720c */ /* 0x000fe20004705670 */
[----:B------:R-:W-:Y:S01]  /*a610*/  IMAD.MOV.U32 R8, RZ, RZ, 0x1 ;  /* 0x00000001ff087424 */ /* 0x000fe200078e00ff */
[----:B------:R-:W-:Y:S01]  /*a620*/  LOP3.LUT R6, R16, 0x2, RZ, 0xfc, !PT ;  /* 0x0000000210067812 */ /* 0x000fe200078efcff */
[----:B------:R-:W-:Y:S01]  /*a630*/  IMAD.MOV.U32 R0, RZ, RZ, 0x1 ;  /* 0x00000001ff007424 */ /* 0x000fe200078e00ff */
[----:B------:R-:W-:Y:S01]  /*a640*/  ULDC UR4, c[0x0][0x600] ;  /* 0x0001800000047ab9 */ /* 0x000fe20000000800 */
[----:B------:R-:W-:Y:S01]  /*a650*/  IMAD.MOV.U32 R7, RZ, RZ, RZ ;  /* 0x000000ffff077224 */ /* 0x000fe200078e00ff */
[----:B------:R-:W-:Y:S01]  /*a660*/  UMOV UR19, 0x1111 ;  /* 0x0000111100137882 */ /* 0x000fe20000000000 */
[----:B------:R-:W-:-:S02]  /*a670*/  UIADD3 UR24, UR40, 0x1, URZ ;  /* 0x0000000128187890 */ /* 0x000fc4000fffe03f */
[----:B------:R-:W-:Y:S02]  /*a680*/  UIADD3 UR4, UR4, -0x1, URZ ;  /* 0xffffffff04047890 */ /* 0x000fe4000fffe03f */
[----:B------:R-:W-:Y:S01]  /*a690*/  USHF.L.U32 UR5, UR14, UR5, URZ ;  /* 0x000000050e057299 */ /* 0x000fe2000800063f */
[----:B------:R-:W-:Y:S01]  /*a6a0*/  ULDC.64 UR26, c[0x0][0x198] ;  /* 0x00006600001a7ab9 */ /* 0x000fe20000000a00 */
[----:B0-----:R-:W-:Y:S02]  /*a6b0*/  USHF.R.U32.HI UR25, URZ, 0x2, UR9 ;  /* 0x000000023f197899 */ /* 0x001fe40008011609 */
[----:B------:R-:W-:Y:S02]  /*a6c0*/  ULOP3.LUT UR8, UR9, 0x3, URZ, 0xc0, !UPT ;  /* 0x0000000309087892 */ /* 0x000fe4000f8ec03f */
[----:B------:R-:W-:Y:S02]  /*a6d0*/  USHF.L.U32 UR6, UR9, 0x6, URZ ;  /* 0x0000000609067899 */ /* 0x000fe4000800063f */
[----:B------:R-:W-:-:S02]  /*a6e0*/  USHF.L.U32 UR7, UR9, 0xb, URZ ;  /* 0x0000000b09077899 */ /* 0x000fc4000800063f */
[----:B------:R-:W-:Y:S02]  /*a6f0*/  ULOP3.LUT UR9, UR9, 0xfffffffc, URZ, 0xc0, !UPT ;  /* 0xfffffffc09097892 */ /* 0x000fe4000f8ec03f */
[----:B------:R-:W-:Y:S02]  /*a700*/  UISETP.GT.U32.AND UP0, UPT, UR8, 0xffff, UPT ;  /* 0x0000ffff0800788c */ /* 0x000fe4000bf04070 */
[----:B------:R-:W-:Y:S02]  /*a710*/  ULOP3.LUT UR11, UR9, 0x1, URZ, 0xfc, !UPT ;  /* 0x00000001090b7892 */ /* 0x000fe4000f8efc3f */
[----:B------:R-:W-:Y:S02]  /*a720*/  ULOP3.LUT UR12, UR9, 0x2, URZ, 0xfc, !UPT ;  /* 0x00000002090c7892 */ /* 0x000fe4000f8efc3f */
[----:B------:R-:W-:Y:S02]  /*a730*/  USHF.L.U32 UR10, UR14, UR9, URZ ;  /* 0x000000090e0a7299 */ /* 0x000fe4000800063f */
[----:B------:R-:W-:-:S02]  /*a740*/  ULOP3.LUT UR9, UR9, 0x3, URZ, 0xfc, !UPT ;  /* 0x0000000309097892 */ /* 0x000fc4000f8efc3f */
[----:B------:R-:W-:Y:S02]  /*a750*/  USHF.L.U32 UR11, UR14, UR11, URZ ;  /* 0x0000000b0e0b7299 */ /* 0x000fe4000800063f */
[----:B------:R-:W-:Y:S02]  /*a760*/  USHF.L.U32 UR12, UR14, UR12, URZ ;  /* 0x0000000c0e0c7299 */ /* 0x000fe4000800063f */
[----:B------:R-:W-:Y:S02]  /*a770*/  USEL UR8, UR8, 0xffff, !UP0 ;  /* 0x0000ffff08087887 */ /* 0x000fe4000c000000 */
[----:B------:R-:W-:Y:S02]  /*a780*/  USHF.L.U32 UR9, UR14, UR9, URZ ;  /* 0x000000090e097299 */ /* 0x000fe4000800063f */
[----:B------:R-:W-:Y:S02]  /*a790*/  ULOP3.LUT UR10, UR12, UR10, UR11, 0xfe, !UPT ;  /* 0x0000000a0c0a7292 */ /* 0x000fe4000f8efe0b */
[----:B------:R-:W-:-:S02]  /*a7a0*/  ULOP3.LUT UR8, UR8, 0xffff, URZ, 0xc0, !UPT ;  /* 0x0000ffff08087892 */ /* 0x000fc4000f8ec03f */
[----:B------:R-:W-:Y:S02]  /*a7b0*/  ULOP3.LUT UR6, UR6, 0xc0, URZ, 0xc0, !UPT ;  /* 0x000000c006067892 */ /* 0x000fe4000f8ec03f */
[----:B------:R-:W-:Y:S02]  /*a7c0*/  ULOP3.LUT UR7, UR7, 0x1800, URZ, 0xc0, !UPT ;  /* 0x0000180007077892 */ /* 0x000fe4000f8ec03f */
[----:B------:R-:W-:Y:S02]  /*a7d0*/  ULOP3.LUT UR18, UR10, UR9, URZ, 0xfc, !UPT ;  /* 0x000000090a127292 */ /* 0x000fe4000f8efc3f */
[----:B------:R-:W-:-:S12]  /*a7e0*/  USHF.L.U32 UR19, UR19, UR8, URZ ;  /* 0x0000000813137299 */ /* 0x000fd8000800063f */
.L_x_308:
[----:B------:R-:W-:-:S03]  /*a7f0*/  UMOV UR8, 0xffffffff ;  /* 0xffffffff00087882 */ /* 0x000fc60000000000 */
[----:B------:R-:W-:Y:S05]  /*a800*/  BRA.DIV UR8, `(.L_x_297) ;  /* 0x0000001208f47947 */ /* 0x000fea000b800000 */
[----:B------:R-:W-:-:S13]  /*a810*/  ELECT P6, URZ, PT ;  /* 0x00000000003f782f */ /* 0x000fda00038c0000 */
.L_x_328:
[----:B------:R-:W0:Y:S01]  /*a820*/  LDC R3, c[0x0][0x28c] ;  /* 0x0000a300ff037b82 */ /* 0x000e220000000800 */
[----:B------:R-:W-:Y:S01]  /*a830*/  BSSY B1, `(.L_x_298) ;  /* 0x000003d000017945 */ /* 0x000fe20003800000 */
[----:B0-----:R-:W-:-:S13]  /*a840*/  ISETP.LT.OR P6, PT, R3, 0x1, !P6 ;  /* 0x000000010300780c */ /* 0x001fda00077c1670 */
[----:B------:R-:W-:Y:S05]  /*a850*/  @P6 BRA `(.L_x_299) ;  /* 0x0000000000e86947 */ /* 0x000fea0003800000 */
[----:B------:R-:W-:Y:S01]  /*a860*/  LEA R19, R19, UR25, 0x2 ;  /* 0x0000001913137c11 */ /* 0x000fe2000f8e10ff */
[----:B------:R-:W-:Y:S01]  /*a870*/  IMAD.MOV.U32 R11, RZ, RZ, RZ ;  /* 0x000000ffff0b7224 */ /* 0x000fe200078e00ff */
[----:B------:R-:W-:Y:S01]  /*a880*/  LEA R22, R22, UR6, 0x8 ;  /* 0x0000000616167c11 */ /* 0x000fe2000f8e40ff */
[----:B------:R-:W-:Y:S02]  /*a890*/  IMAD.U32 R13, RZ, RZ, UR24 ;  /* 0x00000018ff0d7e24 */ /* 0x000fe4000f8e00ff */
[----:B------:R-:W-:Y:S02]  /*a8a0*/  IMAD.MOV.U32 R3, RZ, RZ, R0 ;  /* 0x000000ffff037224 */ /* 0x000fe400078e0000 */
[----:B------:R-:W-:Y:S02]  /*a8b0*/  IMAD.MOV.U32 R4, RZ, RZ, R7 ;  /* 0x000000ffff047224 */ /* 0x000fe400078e0007 */
[----:B------:R-:W-:-:S07]  /*a8c0*/  IMAD.SHL.U32 R19, R19, 0x10, RZ ;  /* 0x0000001013137824 */ /* 0x000fce00078e00ff */
.L_x_303:
[----:B------:R-:W0:Y:S01]  /*a8d0*/  S2R R10, SR_CgaCtaId ;  /* 0x00000000000a7919 */ /* 0x000e220000008800 */
[----:B------:R-:W-:Y:S01]  /*a8e0*/  MOV R5, 0x400 ;  /* 0x0000040000057802 */ /* 0x000fe20000000f00 */
[----:B------:R-:W1:Y:S03]  /*a8f0*/  @!P2 LDC R9, c[0x0][0x500] ;  /* 0x00014000ff09ab82 */ /* 0x000e660000000800 */
[----:B0-----:R-:W-:Y:S02]  /*a900*/  LEA R12, R10, R5, 0x18 ;  /* 0x000000050a0c7211 */ /* 0x001fe400078ec0ff */
[----:B------:R-:W-:-:S03]  /*a910*/  SHF.L.U32 R5, R3, 0x1f, RZ ;  /* 0x0000001f03057819 */ /* 0x000fc600000006ff */
[----:B------:R-:W-:-:S04]  /*a920*/  IMAD R10, R4, 0x8, R12 ;  /* 0x00000008040a7824 */ /* 0x000fc800078e020c */
[----:B------:R-:W0:Y:S02]  /*a930*/  SYNCS.PHASECHK.TRANS64.TRYWAIT P1, [R10+URZ+0x58], R5 ;  /* 0x000058050a0075a7 */ /* 0x000e24000802017f */
[----:B01----:R-:W-:Y:S05]  /*a940*/  @!P1 BRA `(.L_x_300) ;  /* 0x0000001000c49947 */ /* 0x003fea0003800000 */
.L_x_329:
[----:B0-----:R-:W-:Y:S01]  /*a950*/  PRMT R5, R6, 0x9910, RZ ;  /* 0x0000991006057816 */ /* 0x001fe200000000ff */
[----:B------:R0:W-:Y:S03]  /*a960*/  @!P2 SYNCS.ARRIVE.TRANS64 RZ, [R10+URZ], R9 ;  /* 0x000000090affa9a7 */ /* 0x0001e6000800003f */
[----:B------:R-:W-:-:S13]  /*a970*/  ISETP.NE.AND P1, PT, R5, 0x2, PT ;  /* 0x000000020500780c */ /* 0x000fda0003f25270 */
[----:B0-----:R-:W-:Y:S05]  /*a980*/  @P1 BRA `(.L_x_301) ;  /* 0x0000000000041947 */ /* 0x001fea0003800000 */
[----:B------:R-:W-:Y:S01]  /*a990*/  BPT.TRAP 0x1 ;  /* 0x000000040000795c */ /* 0x000fe20000300000 */
.L_x_301:
[----:B------:R-:W-:Y:S05]  /*a9a0*/  @P0 BRA `(.L_x_302) ;  /* 0x0000000000040947 */ /* 0x000fea0003800000 */
[----:B------:R-:W-:Y:S01]  /*a9b0*/  BPT.TRAP 0x1 ;  /* 0x000000040000795c */ /* 0x000fe20000300000 */
.L_x_302:
[----:B------:R-:W-:Y:S01]  /*a9c0*/  LEA R5, R4, UR25, 0x2 ;  /* 0x0000001904057c11 */ /* 0x000fe2000f8e10ff */
[----:B------:R-:W-:Y:S01]  /*a9d0*/  VIADD R13, R13, 0xffffffff ;  /* 0xffffffff0d0d7836 */ /* 0x000fe20000000000 */
[----:B------:R-:W-:Y:S01]  /*a9e0*/  R2UR UR22, R19 ;  /* 0x00000000131672ca */ /* 0x000fe200000e0000 */
[----:B------:R-:W-:Y:S01]  /*a9f0*/  UIADD3 UR14, UP0, UR26, 0xf0, URZ ;  /* 0x000000f01a0e7890 */ /* 0x000fe2000ff1e03f */
[----:B------:R-:W-:Y:S01]  /*aa00*/  R2UR UR9, R10 ;  /* 0x000000000a0972ca */ /* 0x000fe200000e0000 */
[----:B------:R-:W-:Y:S01]  /*aa10*/  IMAD.SHL.U32 R5, R5, 0x200, RZ ;  /* 0x0000020005057824 */ /* 0x000fe200078e00ff */
[----:B------:R-:W-:Y:S01]  /*aa20*/  R2UR UR10, R11 ;  /* 0x000000000b0a72ca */ /* 0x000fe200000e0000 */
[----:B------:R-:W-:Y:S01]  /*aa30*/  UIADD3 UR30, UP1, UR26, 0x1f0, URZ ;  /* 0x000001f01a1e7890 */ /* 0x000fe2000ff3e03f */
[----:B------:R-:W-:Y:S01]  /*aa40*/  R2UR UR12, R2 ;  /* 0x00000000020c72ca */ /* 0x000fe200000e0000 */
[--C-:B------:R-:W-:Y:S01]  /*aa50*/  IMAD R9, R5, 0x2, R12.reuse ;  /* 0x0000000205097824 */ /* 0x100fe200078e020c */
[----:B------:R-:W-:Y:S01]  /*aa60*/  LEA R5, R4, UR7, 0xd ;  /* 0x0000000704057c11 */ /* 0x000fe2000f8e68ff */
[----:B------:R-:W-:Y:S01]  /*aa70*/  UIADD3.X UR15, URZ, UR27, URZ, UP0, !UPT ;  /* 0x0000001b3f0f7290 */ /* 0x000fe200087fe43f */
[----:B------:R-:W-:Y:S01]  /*aa80*/  R2UR UR23, R22 ;  /* 0x00000000161772ca */ /* 0x000fe200000e0000 */
[----:B------:R-:W-:Y:S01]  /*aa90*/  UPRMT UR20, URZ, 0x5410, UR19 ;  /* 0x000054103f147896 */ /* 0x000fe20008000013 */
[----:B------:R-:W-:Y:S01]  /*aaa0*/  R2UR UR8, R9 ;  /* 0x00000000090872ca */ /* 0x000fe200000e0000 */
[----:B------:R-:W-:Y:S01]  /*aab0*/  IMAD R5, R5, 0x2, R12 ;  /* 0x0000000205057824 */ /* 0x000fe200078e020c */
[----:B------:R-:W-:Y:S01]  /*aac0*/  ISETP.GT.AND P3, PT, R13, 0x1, PT ;  /* 0x000000010d00780c */ /* 0x000fe20003f64270 */
[----:B------:R-:W-:Y:S01]  /*aad0*/  VIADD R4, R4, 0x1 ;  /* 0x0000000104047836 */ /* 0x000fe20000000000 */
[----:B------:R-:W-:Y:S01]  /*aae0*/  UPRMT UR28, URZ, 0x5410, UR18 ;  /* 0x000054103f1c7896 */ /* 0x000fe20008000012 */
[----:B------:R-:W-:Y:S01]  /*aaf0*/  VIADD R11, R11, 0x20 ;  /* 0x000000200b0b7836 */ /* 0x000fe20000000000 */
[----:B------:R-:W-:Y:S01]  /*ab00*/  R2UR UR11, R5 ;  /* 0x00000000050b72ca */ /* 0x000fe200000e0000 */
[----:B------:R-:W-:Y:S01]  /*ab10*/  UIADD3.X UR31, URZ, UR27, URZ, UP1, !UPT ;  /* 0x0000001b3f1f7290 */ /* 0x000fe20008ffe43f */
[----:B------:R-:W-:Y:S01]  /*ab20*/  ISETP.NE.AND P1, PT, R4, 0xb, PT ;  /* 0x0000000b0400780c */ /* 0x000fe20003f25270 */
[----:B------:R-:W-:Y:S01]  /*ab30*/  UMOV UR16, 0x0 ;  /* 0x0000000000107882 */ /* 0x000fe20000000000 */
[----:B------:R-:W-:-:S02]  /*ab40*/  UMOV UR17, 0x10000000 ;  /* 0x1000000000117882 */ /* 0x000fc40000000000 */
[----:B------:R-:W-:Y:S01]  /*ab50*/  SEL R10, RZ, 0x1, P1 ;  /* 0x00000001ff0a7807 */ /* 0x000fe20000800000 */
[----:B------:R-:W-:Y:S01]  /*ab60*/  UIADD3 UR8, UR8, 0x180, URZ ;  /* 0x0000018008087890 */ /* 0x000fe2000fffe03f */
[----:B------:R-:W-:Y:S02]  /*ab70*/  SEL R4, R4, RZ, P1 ;  /* 0x000000ff04047207 */ /* 0x000fe40000800000 */
[----:B------:R-:W-:-:S03]  /*ab80*/  LOP3.LUT R3, R3, R10, RZ, 0x3c, !PT ;  /* 0x0000000a03037212 */ /* 0x000fc600078e3cff */
[----:B------:R-:W-:-:S03]  /*ab90*/  UIADD3 UR21, UR11, 0xb180, URZ ;  /* 0x0000b1800b157890 */ /* 0x000fc6000fffe03f */
[----:B------:R-:W-:Y:S02]  /*aba0*/  UMOV UR11, UR22 ;  /* 0x00000016000b7c82 */ /* 0x000fe40008000000 */
[----:B------:R0:W-:Y:S02]  /*abb0*/  UTMALDG.3D.MULTICAST [UR8], [UR14], UR20, desc[UR16] ;  /* 0x000010080e0073b4 */ /* 0x0001e40008011814 */
[----:B0-----:R-:W-:Y:S01]  /*abc0*/  UMOV UR8, UR21 ;  /* 0x0000001500087c82 */ /* 0x001fe20008000000 */
[----:B------:R-:W-:Y:S02]  /*abd0*/  UMOV UR11, UR23 ;  /* 0x00000017000b7c82 */ /* 0x000fe40008000000 */
[----:B------:R0:W-:Y:S02]  /*abe0*/  UTMALDG.3D.MULTICAST [UR8], [UR30], UR28, desc[UR16] ;  /* 0x000010081e0073b4 */ /* 0x0001e4000801181c */
[----:B0-----:R-:W-:Y:S05]  /*abf0*/  @P3 BRA `(.L_x_303) ;  /* 0xfffffffc00343947 */ /* 0x001fea000383ffff */
.L_x_299:
[----:B------:R-:W-:Y:S05]  /*ac00*/  BSYNC B1 ;  /* 0x0000000000017941 */ /* 0x000fea0003800000 */
.L_x_298:
[----:B------:R-:W2:Y:S01]  /*ac10*/  LDL.64 R14, [R1] ;  /* 0x00000000010e7983 */ /* 0x000ea20000100a00 */
[----:B------:R-:W-:Y:S01]  /*ac20*/  LOP3.LUT P4, RZ, R8, 0xff, RZ, 0xc0, !PT ;  /* 0x000000ff08ff7812 */ /* 0x000fe2000788c0ff */
[----:B------:R-:W-:Y:S01]  /*ac30*/  VIADD R4, R7, UR40 ;  /* 0x0000002807047c36 */ /* 0x000fe20008000000 */
[----:B------:R-:W-:Y:S01]  /*ac40*/  ULDC.64 UR8, c[0x0][0x650] ;  /* 0x0001940000087ab9 */ /* 0x000fe20000000a00 */
[----:B------:R-:W-:Y:S01]  /*ac50*/  IMAD.U32 R7, RZ, RZ, UR40 ;  /* 0x00000028ff077e24 */ /* 0x000fe2000f8e00ff */
[----:B------:R-:W-:Y:S01]  /*ac60*/  UISETP.GE.U32.AND UP0, UPT, UR40, 0xb, UPT ;  /* 0x0000000b2800788c */ /* 0x000fe2000bf06070 */
[----:B------:R-:W-:Y:S01]  /*ac70*/  BSSY B1, `(.L_x_304) ;  /* 0x000006f000017945 */ /* 0x000fe20003800000 */
[----:B------:R-:W-:Y:S01]  /*ac80*/  ISETP.GT.U32.AND P1, PT, R4, 0xa, PT ;  /* 0x0000000a0400780c */ /* 0x000fe20003f24070 */
[----:B------:R-:W-:Y:S01]  /*ac90*/  IMAD.MOV.U32 R19, RZ, RZ, -0x1 ;  /* 0xffffffffff137424 */ /* 0x000fe200078e00ff */
[----:B------:R-:W-:Y:S01]  /*aca0*/  PRMT R8, RZ, 0x7610, R8 ;  /* 0x00007610ff087816 */ /* 0x000fe20000000008 */
[----:B------:R-:W-:Y:S01]  /*acb0*/  IMAD.MOV.U32 R22, RZ, RZ, -0x1 ;  /* 0xffffffffff167424 */ /* 0x000fe200078e00ff */
[----:B------:R-:W-:-:S02]  /*acc0*/  ISETP.LT.U32.AND P1, PT, R7, 0xb, P1 ;  /* 0x0000000b0700780c */ /* 0x000fc40000f21070 */
[----:B------:R-:W-:Y:S01]  /*acd0*/  PLOP3.LUT P3, PT, PT, PT, UP0, 0x80, 0x0 ;  /* 0x000000000000781c */ /* 0x000fe20003f6f008 */
[----:B------:R-:W0:Y:S01]  /*ace0*/  @P4 S2R R3, SR_CgaCtaId ;  /* 0x0000000000034919 */ /* 0x000e220000008800 */
[----:B------:R-:W-:-:S04]  /*acf0*/  @P4 MOV R2, 0x400 ;  /* 0x0000040000024802 */ /* 0x000fc80000000f00 */
[----:B0-----:R-:W-:Y:S01]  /*ad00*/  @P4 LEA R5, R3, R2, 0x18 ;  /* 0x0000000203054211 */ /* 0x001fe200078ec0ff */
[----:B------:R-:W-:-:S03]  /*ad10*/  IMAD.WIDE.U32 R2, R4, -0x45d1745d, RZ ;  /* 0xba2e8ba304027825 */ /* 0x000fc600078e00ff */
[----:B------:R0:W-:Y:S01]  /*ad20*/  @P4 SYNCS.ARRIVE.TRANS64.A1T0 RZ, [R5+URZ+0xe8], RZ ;  /* 0x0000e8ff05ff49a7 */ /* 0x0001e2000810003f */
[----:B------:R-:W-:Y:S01]  /*ad30*/  IMAD.MOV.U32 R2, RZ, RZ, -0x1 ;  /* 0xffffffffff027424 */ /* 0x000fe200078e00ff */
[----:B0-----:R-:W-:Y:S02]  /*ad40*/  SHF.R.U32.HI R5, RZ, 0x3, R3 ;  /* 0x00000003ff057819 */ /* 0x001fe40000011603 */
[----:B------:R-:W-:-:S03]  /*ad50*/  SEL R3, RZ, 0x1, !P1 ;  /* 0x00000001ff037807 */ /* 0x000fc60004800000 */
[----:B------:R-:W-:Y:S01]  /*ad60*/  IMAD R7, R5, -0xb, R4 ;  /* 0xfffffff505077824 */ /* 0x000fe200078e0204 */
[----:B------:R-:W-:Y:S02]  /*ad70*/  LOP3.LUT R0, R0, R3, RZ, 0x3c, !PT ;  /* 0x0000000300007212 */ /* 0x000fe400078e3cff */
[----:B------:R-:W-:Y:S02]  /*ad80*/  PRMT R3, RZ, 0x7610, R3 ;  /* 0x00007610ff037816 */ /* 0x000fe40000000003 */
[----:B------:R-:W-:Y:S02]  /*ad90*/  @P3 LOP3.LUT R0, R0, 0x1, R5, 0x78, !PT ;  /* 0x0000000100003812 */ /* 0x000fe400078e7805 */
[----:B--2---:R-:W-:-:S04]  /*ada0*/  IADD3 R18, P4, R18, R14, RZ ;  /* 0x0000000e12127210 */ /* 0x004fc80007f9e0ff */
[----:B------:R-:W-:Y:S01]  /*adb0*/  ISETP.GE.U32.AND P1, PT, R18, UR8, PT ;  /* 0x0000000812007c0c */ /* 0x000fe2000bf26070 */
[----:B------:R-:W-:-:S05]  /*adc0*/  IMAD.X R17, R17, 0x1, R23, P4 ;  /* 0x0000000111117824 */ /* 0x000fca00020e0617 */
[----:B------:R-:W-:-:S13]  /*add0*/  ISETP.GE.U32.AND.EX P1, PT, R17, UR9, PT, P1 ;  /* 0x0000000911007c0c */ /* 0x000fda000bf26110 */
[----:B------:R-:W-:Y:S05]  /*ade0*/  @P1 BRA `(.L_x_305) ;  /* 0x00000004005c1947 */ /* 0x000fea0003800000 */
[----:B------:R-:W0:Y:S01]  /*adf0*/  S2R R11, SR_CTAID.X ;  /* 0x00000000000b7919 */ /* 0x000e220000002500 */
[----:B------:R-:W-:Y:S01]  /*ae00*/  ULDC.64 UR8, c[0x0][0x628] ;  /* 0x00018a0000087ab9 */ /* 0x000fe20000000a00 */
[----:B------:R-:W1:Y:S01]  /*ae10*/  LDC R12, c[0x0][0x144] ;  /* 0x00005100ff0c7b82 */ /* 0x000e620000000800 */
[----:B------:R-:W-:Y:S01]  /*ae20*/  ISETP.NE.U32.AND P1, PT, RZ, UR8, PT ;  /* 0x00000008ff007c0c */ /* 0x000fe2000bf25070 */
[----:B------:R-:W2:Y:S01]  /*ae30*/  S2R R9, SR_CTAID.Y ;  /* 0x0000000000097919 */ /* 0x000ea20000002600 */
[----:B------:R-:W-:Y:S01]  /*ae40*/  ULDC UR10, c[0x0][0x150] ;  /* 0x00005400000a7ab9 */ /* 0x000fe20000000800 */
[----:B------:R-:W-:Y:S01]  /*ae50*/  ULDC UR11, c[0x0][0x630] ;  /* 0x00018c00000b7ab9 */ /* 0x000fe20000000800 */
[----:B------:R-:W-:Y:S01]  /*ae60*/  ISETP.NE.AND.EX P1, PT, RZ, UR9, PT, P1 ;  /* 0x00000009ff007c0c */ /* 0x000fe2000bf25310 */
[----:B------:R-:W-:Y:S01]  /*ae70*/  IMAD.MOV.U32 R2, RZ, RZ, R18 ;  /* 0x000000ffff027224 */ /* 0x000fe200078e0012 */
[----:B0-----:R-:W-:-:S05]  /*ae80*/  I2FP.F32.U32 R3, R11 ;  /* 0x0000000b00037245 */ /* 0x001fca0000201000 */
[----:B------:R-:W-:Y:S01]  /*ae90*/  FMUL R14, R3, UR10 ;  /* 0x0000000a030e7c20 */ /* 0x000fe20008400000 */
[----:B------:R-:W-:-:S05]  /*aea0*/  IMAD.MOV.U32 R3, RZ, RZ, R17 ;  /* 0x000000ffff037224 */ /* 0x000fca00078e0011 */
[----:B--2---:R-:W-:Y:S05]  /*aeb0*/  @!P1 BRA `(.L_x_306) ;  /* 0x0000000000289947 */ /* 0x004fea0003800000 */
[----:B------:R-:W-:Y:S02]  /*aec0*/  ULDC UR10, c[0x0][0x634] ;  /* 0x00018d00000a7ab9 */ /* 0x000fe40000000800 */
[----:B------:R-:W-:-:S05]  /*aed0*/  IADD3 R3, P1, R18, UR10, RZ ;  /* 0x0000000a12037c10 */ /* 0x000fca000ff3e0ff */
[----:B------:R-:W-:-:S04]  /*aee0*/  IMAD.X R13, RZ, RZ, R17, P1 ;  /* 0x000000ffff0d7224 */ /* 0x000fc800008e0611 */
[----:B------:R-:W-:-:S04]  /*aef0*/  IMAD.WIDE.U32 R4, R13, UR8, RZ ;  /* 0x000000080d047c25 */ /* 0x000fc8000f8e00ff */
[----:B------:R-:W-:-:S04]  /*af00*/  IMAD.WIDE.U32 R4, P1, R3, UR9, R4 ;  /* 0x0000000903047c25 */ /* 0x000fc8000f820004 */
[----:B------:R-:W-:-:S04]  /*af10*/  IMAD.WIDE.U32 R2, R3, UR8, RZ ;  /* 0x0000000803027c25 */ /* 0x000fc8000f8e00ff */
[----:B------:R-:W-:Y:S01]  /*af20*/  IMAD.MOV.U32 R2, RZ, RZ, R5 ;  /* 0x000000ffff027224 */ /* 0x000fe200078e0005 */
[----:B------:R-:W-:Y:S01]  /*af30*/  IADD3 RZ, P3, R3, R4, RZ ;  /* 0x0000000403ff7210 */ /* 0x000fe20007f7e0ff */
[----:B------:R-:W-:-:S04]  /*af40*/  IMAD.X R3, RZ, RZ, RZ, P1 ;  /* 0x000000ffff037224 */ /* 0x000fc800008e06ff */
[----:B------:R-:W-:-:S08]  /*af50*/  IMAD.WIDE.U32.X R2, R13, UR9, R2, P3 ;  /* 0x000000090d027c25 */ /* 0x000fd000098e0402 */
.L_x_306:
[--C-:B------:R-:W-:Y:S01]  /*af60*/  SHF.R.U64 R10, R2, UR11, R3.reuse ;  /* 0x0000000b020a7c19 */ /* 0x100fe20008001203 */
[----:B------:R-:W0:Y:S01]  /*af70*/  F2I.U32.TRUNC.NTZ R14, R14 ;  /* 0x0000000e000e7305 */ /* 0x000e22000020f000 */
[----:B------:R-:W-:Y:S01]  /*af80*/  SHF.R.U32.HI R2, RZ, UR11, R3 ;  /* 0x0000000bff027c19 */ /* 0x000fe20008011603 */
[----:B------:R-:W-:Y:S01]  /*af90*/  ULDC.64 UR8, c[0x0][0x620] ;  /* 0x0001880000087ab9 */ /* 0x000fe20000000a00 */
[----:B------:R-:W-:Y:S01]  /*afa0*/  IADD3 R5, P1, RZ, -R10, RZ ;  /* 0x8000000aff057210 */ /* 0x000fe20007f3e0ff */
[----:B------:R-:W-:Y:S01]  /*afb0*/  IMAD.MOV.U32 R3, RZ, RZ, R17 ;  /* 0x000000ffff037224 */ /* 0x000fe200078e0011 */
[----:B------:R-:W-:-:S03]  /*afc0*/  ULDC.64 UR10, c[0x0][0x640] ;  /* 0x00019000000a7ab9 */ /* 0x000fc60000000a00 */
[----:B------:R-:W-:Y:S01]  /*afd0*/  IMAD.X R2, RZ, RZ, ~R2, P1 ;  /* 0x000000ffff027224 */ /* 0x000fe200008e0e02 */
[----:B------:R-:W-:-:S03]  /*afe0*/  ISETP.NE.U32.AND P1, PT, RZ, UR10, PT ;  /* 0x0000000aff007c0c */ /* 0x000fc6000bf25070 */
[----:B------:R-:W-:Y:S01]  /*aff0*/  IMAD R4, R2, UR8, RZ ;  /* 0x0000000802047c24 */ /* 0x000fe2000f8e02ff */
[----:B------:R-:W-:Y:S01]  /*b000*/  ISETP.NE.AND.EX P1, PT, RZ, UR11, PT, P1 ;  /* 0x0000000bff007c0c */ /* 0x000fe2000bf25310 */
[----:B------:R-:W-:-:S04]  /*b010*/  IMAD.MOV.U32 R2, RZ, RZ, R18 ;  /* 0x000000ffff027224 */ /* 0x000fc800078e0012 */
[----:B------:R-:W-:Y:S01]  /*b020*/  IMAD.WIDE.U32 R2, R5, UR8, R2 ;  /* 0x0000000805027c25 */ /* 0x000fe2000f8e0002 */
[----:B------:R-:W-:-:S03]  /*b030*/  ULDC UR8, c[0x0][0x618] ;  /* 0x0001860000087ab9 */ /* 0x000fc60000000800 */
[----:B------:R-:W-:Y:S01]  /*b040*/  IMAD R5, R5, UR9, R4 ;  /* 0x0000000905057c24 */ /* 0x000fe2000f8e0204 */
[----:B------:R-:W-:Y:S01]  /*b050*/  ULDC UR9, c[0x0][0x154] ;  /* 0x0000550000097ab9 */ /* 0x000fe20000000800 */
[----:B0-----:R-:W-:Y:S02]  /*b060*/  IMAD.MOV R4, RZ, RZ, -R14 ;  /* 0x000000ffff047224 */ /* 0x001fe400078e0a0e */
[----:B------:R-:W0:Y:S01]  /*b070*/  LDC R14, c[0x0][0x148] ;  /* 0x00005200ff0e7b82 */ /* 0x000e220000000800 */
[----:B------:R-:W-:Y:S02]  /*b080*/  IMAD.IADD R3, R3, 0x1, R5 ;  /* 0x0000000103037824 */ /* 0x000fe400078e0205 */
[----:B-1----:R-:W-:Y:S01]  /*b090*/  IMAD R11, R12, R4, R11 ;  /* 0x000000040c0b7224 */ /* 0x002fe200078e020b */
[----:B------:R-:W-:Y:S02]  /*b0a0*/  I2FP.F32.U32 R4, R9 ;  /* 0x0000000900047245 */ /* 0x000fe40000201000 */
[----:B------:R-:W-:-:S02]  /*b0b0*/  SHF.R.U64 R12, R2, UR8, R3 ;  /* 0x00000008020c7c19 */ /* 0x000fc40008001203 */
[----:B------:R-:W-:Y:S01]  /*b0c0*/  SHF.R.U32.HI R3, RZ, UR8, R3 ;  /* 0x00000008ff037c19 */ /* 0x000fe20008011603 */
[----:B------:R-:W-:Y:S01]  /*b0d0*/  FMUL R4, R4, UR9 ;  /* 0x0000000904047c20 */ /* 0x000fe20008400000 */
[----:B------:R-:W-:Y:S02]  /*b0e0*/  ULDC UR8, c[0x0][0x608] ;  /* 0x0001820000087ab9 */ /* 0x000fe40000000800 */
[--C-:B------:R-:W-:Y:S01]  /*b0f0*/  SHF.R.U64 R15, R12, UR8, R3.reuse ;  /* 0x000000080c0f7c19 */ /* 0x100fe20008001203 */
[----:B------:R1:W2:Y:S01]  /*b100*/  F2I.U32.TRUNC.NTZ R20, R4 ;  /* 0x0000000400147305 */ /* 0x0002a2000020f000 */
[----:B------:R-:W-:Y:S01]  /*b110*/  SHF.R.U32.HI R2, RZ, UR8, R3 ;  /* 0x00000008ff027c19 */ /* 0x000fe20008011603 */
[----:B------:R-:W-:-:S03]  /*b120*/  ULDC UR8, c[0x0][0x658] ;  /* 0x0001960000087ab9 */ /* 0x000fc60000000800 */
[--C-:B------:R-:W-:Y:S02]  /*b130*/  SHF.R.U64 R13, R15, UR8, R2.reuse ;  /* 0x000000080f0d7c19 */ /* 0x100fe40008001202 */
[----:B------:R-:W-:-:S03]  /*b140*/  SHF.R.U32.HI R19, RZ, UR8, R2 ;  /* 0x00000008ff137c19 */ /* 0x000fc60008011602 */
[----:B------:R-:W-:Y:S02]  /*b150*/  IMAD.MOV.U32 R2, RZ, RZ, R13 ;  /* 0x000000ffff027224 */ /* 0x000fe400078e000d */
[----:B------:R-:W-:Y:S01]  /*b160*/  IMAD.MOV.U32 R3, RZ, RZ, R19 ;  /* 0x000000ffff037224 */ /* 0x000fe200078e0013 */
[----:B-1----:R-:W-:Y:S06]  /*b170*/  @!P1 BRA `(.L_x_307) ;  /* 0x0000000000289947 */ /* 0x002fec0003800000 */
        /* <DEDUP_REMOVED lines=10> */
.L_x_307:
[----:B------:R-:W1:Y:S01]  /*b220*/  LDC R4, c[0x0][0x65c] ;  /* 0x00019700ff047b82 */ /* 0x000e620000000800 */
[----:B------:R-:W-:Y:S01]  /*b230*/  ULDC UR8, c[0x0][0x648] ;  /* 0x0001920000087ab9 */ /* 0x000fe20000000800 */
[----:B------:R-:W-:Y:S01]  /*b240*/  LOP3.LUT R15, R15, UR13, RZ, 0xc0, !PT ;  /* 0x0000000d0f0f7c12 */ /* 0x000fe2000f8ec0ff */
[----:B--2---:R-:W-:Y:S01]  /*b250*/  IMAD.MOV R20, RZ, RZ, -R20 ;  /* 0x000000ffff147224 */ /* 0x004fe200078e0a14 */
[----:B------:R-:W-:Y:S01]  /*b260*/  SHF.R.U64 R2, R2, UR8, R3 ;  /* 0x0000000802027c19 */ /* 0x000fe20008001203 */
[----:B------:R-:W-:Y:S01]  /*b270*/  ULDC UR8, c[0x0][0x638] ;  /* 0x00018e0000087ab9 */ /* 0x000fe20000000800 */
[----:B------:R-:W-:Y:S01]  /*b280*/  LOP3.LUT R12, R12, UR4, RZ, 0xc0, !PT ;  /* 0x000000040c0c7c12 */ /* 0x000fe2000f8ec0ff */
[----:B------:R-:W-:Y:S01]  /*b290*/  ULDC UR9, c[0x0][0x610] ;  /* 0x0001840000097ab9 */ /* 0x000fe20000000800 */
[----:B------:R-:W-:Y:S01]  /*b2a0*/  IMAD.MOV.U32 R3, RZ, RZ, 0x1 ;  /* 0x00000001ff037424 */ /* 0x000fe200078e00ff */
[----:B-1----:R-:W-:Y:S01]  /*b2b0*/  ISETP.NE.AND P1, PT, R4, 0x1, PT ;  /* 0x000000010400780c */ /* 0x002fe20003f25270 */
[----:B------:R-:W-:-:S02]  /*b2c0*/  IMAD.MOV R4, RZ, RZ, -R2 ;  /* 0x000000ffff047224 */ /* 0x000fc400078e0a02 */
[----:B------:R-:W-:Y:S02]  /*b2d0*/  IMAD R2, R2, UR5, R15 ;  /* 0x0000000502027c24 */ /* 0x000fe4000f8e020f */
[----:B------:R-:W-:Y:S01]  /*b2e0*/  IMAD R13, R4, UR8, R13 ;  /* 0x00000008040d7c24 */ /* 0x000fe2000f8e020d */
[----:B------:R-:W-:-:S07]  /*b2f0*/  ULDC UR8, c[0x0][0x600] ;  /* 0x0001800000087ab9 */ /* 0x000fce0000000800 */
[----:B0-----:R-:W-:-:S04]  /*b300*/  @P1 IMAD R11, R14, R20, R9 ;  /* 0x000000140e0b1224 */ /* 0x001fc800078e0209 */
[----:B------:R-:W-:Y:S02]  /*b310*/  IMAD R11, R2, UR9, R11 ;  /* 0x00000009020b7c24 */ /* 0x000fe4000f8e020b */
[----:B------:R-:W-:-:S05]  /*b320*/  IMAD R2, R13, UR8, R12 ;  /* 0x000000080d027c24 */ /* 0x000fca000f8e020c */
[----:B------:R-:W-:Y:S02]  /*b330*/  SEL R22, R2, R11, !P1 ;  /* 0x0000000b02167207 */ /* 0x000fe40004800000 */
[----:B------:R-:W-:Y:S01]  /*b340*/  SEL R19, R11, R2, !P1 ;  /* 0x000000020b137207 */ /* 0x000fe20004800000 */
[----:B------:R-:W-:-:S07]  /*b350*/  IMAD.MOV.U32 R2, RZ, RZ, R10 ;  /* 0x000000ffff027224 */ /* 0x000fce00078e000a */
.L_x_305:
[----:B------:R-:W-:Y:S05]  /*b360*/  BSYNC B1 ;  /* 0x0000000000017941 */ /* 0x000fea0003800000 */
.L_x_304:
[----:B------:R-:W-:-:S13]  /*b370*/  LOP3.LUT P1, RZ, R3, 0xff, RZ, 0xc0, !PT ;  /* 0x000000ff03ff7812 */ /* 0x000fda000782c0ff */
[----:B------:R-:W-:Y:S05]  /*b380*/  @P1 BRA `(.L_x_308) ;  /* 0xfffffff400181947 */ /* 0x000fea000383ffff */
[----:B------:R-:W-:Y:S05]  /*b390*/  BSYNC B0 ;  /* 0x0000000000007941 */ /* 0x000fea0003800000 */
.L_x_296:
[----:B------:R-:W-:-:S03]  /*b3a0*/  UMOV UR8, 0xffffffff ;  /* 0xffffffff00087882 */ /* 0x000fc60000000000 */
[----:B------:R-:W-:Y:S05]  /*b3b0*/  BRA.DIV UR8, `(.L_x_309) ;  /* 0x0000000a083c7947 */ /* 0x000fea000b800000 */
[----:B------:R-:W-:-:S13]  /*b3c0*/  ELECT P6, URZ, PT ;  /* 0x00000000003f782f */ /* 0x000fda00038c0000 */
.L_x_332:
[----:B------:R-:W-:Y:S04]  /*b3d0*/  BSSY B0, `(.L_x_310) ;  /* 0x000006a000007945 */ /* 0x000fe80003800000 */
[----:B------:R-:W-:Y:S05]  /*b3e0*/  @!P6 BRA `(.L_x_311) ;  /* 0x0000000400a0e947 */ /* 0x000fea0003800000 */
[----:B------:R-:W-:-:S04]  /*b3f0*/  LOP3.LUT R16, R16, 0x2, RZ, 0xfc, !PT ;  /* 0x0000000210107812 */ /* 0x000fc800078efcff */
[----:B------:R-:W-:-:S13]  /*b400*/  ISETP.NE.AND P0, PT, R16, 0x3, PT ;  /* 0x000000031000780c */ /* 0x000fda0003f05270 */
[----:B------:R-:W-:Y:S05]  /*b410*/  @!P0 BRA `(.L_x_312) ;  /* 0x0000000000048947 */ /* 0x000fea0003800000 */
[----:B------:R-:W-:Y:S01]  /*b420*/  BPT.TRAP 0x1 ;  /* 0x000000040000795c */ /* 0x000fe20000300000 */
.L_x_312:
[----:B------:R-:W0:Y:S01]  /*b430*/  S2R R3, SR_CgaCtaId ;  /* 0x0000000000037919 */ /* 0x000e220000008800 */
[----:B------:R-:W-:Y:S02]  /*b440*/  MOV R2, 0x400 ;  /* 0x0000040000027802 */ /* 0x000fe40000000f00 */
[----:B------:R-:W-:Y:S02]  /*b450*/  SHF.L.U32 R4, R0, 0x1f, RZ ;  /* 0x0000001f00047819 */ /* 0x000fe400000006ff */
[----:B0-----:R-:W-:-:S05]  /*b460*/  LEA R2, R3, R2, 0x18 ;  /* 0x0000000203027211 */ /* 0x001fca00078ec0ff */
[----:B------:R-:W-:-:S04]  /*b470*/  VIADD R2, R2, 0x58 ;  /* 0x0000005802027836 */ /* 0x000fc80000000000 */
[C---:B------:R-:W-:Y:S02]  /*b480*/  IMAD R9, R7.reuse, 0x8, R2 ;  /* 0x0000000807097824 */ /* 0x040fe400078e0202 */
[----:B------:R-:W-:Y:S02]  /*b490*/  VIADD R7, R7, 0x1 ;  /* 0x0000000107077836 */ /* 0x000fe40000000000 */
[----:B------:R-:W0:Y:S03]  /*b4a0*/  SYNCS.PHASECHK.TRANS64.TRYWAIT P0, [R9+URZ], R4 ;  /* 0x00000004090075a7 */ /* 0x000e26000800017f */
[----:B------:R-:W-:-:S04]  /*b4b0*/  ISETP.NE.AND P1, PT, R7, 0xb, PT ;  /* 0x0000000b0700780c */ /* 0x000fc80003f25270 */
[----:B------:R-:W-:Y:S02]  /*b4c0*/  SEL R3, RZ, 0x1, P1 ;  /* 0x00000001ff037807 */ /* 0x000fe40000800000 */
[----:B------:R-:W-:Y:S02]  /*b4d0*/  SEL R7, R7, RZ, P1 ;  /* 0x000000ff07077207 */ /* 0x000fe40000800000 */
[----:B------:R-:W-:-:S03]  /*b4e0*/  LOP3.LUT R6, R0, R3, RZ, 0x3c, !PT ;  /* 0x0000000300067212 */ /* 0x000fc600078e3cff */
[----:B------:R-:W-:Y:S01]  /*b4f0*/  IMAD R8, R7, 0x8, R2 ;  /* 0x0000000807087824 */ /* 0x000fe200078e0202 */
[----:B------:R-:W-:Y:S01]  /*b500*/  SHF.L.U32 R5, R6, 0x1f, RZ ;  /* 0x0000001f06057819 */ /* 0x000fe200000006ff */
[----:B0-----:R-:W-:Y:S06]  /*b510*/  @!P0 BRA `(.L_x_313) ;  /* 0x0000000800048947 */ /* 0x001fec0003800000 */
.L_x_333:
[----:B------:R-:W1:Y:S01]  /*b520*/  SYNCS.PHASECHK.TRANS64.TRYWAIT P0, [R8+URZ], R5 ;  /* 0x00000005080075a7 */ /* 0x000e62000800017f */
[----:B------:R-:W-:-:S05]  /*b530*/  VIADD R0, R7, 0x1 ;  /* 0x0000000107007836 */ /* 0x000fca0000000000 */
[----:B------:R-:W-:-:S04]  /*b540*/  ISETP.NE.AND P1, PT, R0, 0xb, PT ;  /* 0x0000000b0000780c */ /* 0x000fc80003f25270 */
[----:B------:R-:W-:Y:S02]  /*b550*/  SEL R3, RZ, 0x1, P1 ;  /* 0x00000001ff037807 */ /* 0x000fe40000800000 */
[----:B------:R-:W-:Y:S02]  /*b560*/  SEL R7, R0, RZ, P1 ;  /* 0x000000ff00077207 */ /* 0x000fe40000800000 */
[----:B------:R-:W-:-:S03]  /*b570*/  LOP3.LUT R6, R6, R3, RZ, 0x3c, !PT ;  /* 0x0000000306067212 */ /* 0x000fc600078e3cff */
[----:B0-----:R-:W-:Y:S01]  /*b580*/  IMAD R9, R7, 0x8, R2 ;  /* 0x0000000807097824 */ /* 0x001fe200078e0202 */
[----:B------:R-:W-:Y:S01]  /*b590*/  SHF.L.U32 R4, R6, 0x1f, RZ ;  /* 0x0000001f06047819 */ /* 0x000fe200000006ff */
[----:B-1----:R-:W-:Y:S06]  /*b5a0*/  @!P0 BRA `(.L_x_314) ;  /* 0x0000000400f48947 */ /* 0x002fec0003800000 */
.L_x_334:
        /* <DEDUP_REMOVED lines=9> */
.L_x_335:
        /* <DEDUP_REMOVED lines=9> */
.L_x_336:
        /* <DEDUP_REMOVED lines=9> */
.L_x_337:
        /* <DEDUP_REMOVED lines=9> */
.L_x_338:
        /* <DEDUP_REMOVED lines=9> */
.L_x_339:
        /* <DEDUP_REMOVED lines=9> */
.L_x_340:
[----:B------:R-:W1:Y:S01]  /*b910*/  SYNCS.PHASECHK.TRANS64.TRYWAIT P0, [R9+URZ], R4 ;  /* 0x00000004090075a7 */ /* 0x000e62000800017f */
[----:B------:R-:W-:-:S05]  /*b920*/  VIADD R0, R7, 0x1 ;  /* 0x0000000107007836 */ /* 0x000fca0000000000 */
[----:B------:R-:W-:-:S04]  /*b930*/  ISETP.NE.AND P1, PT, R0, 0xb, PT ;  /* 0x0000000b0000780c */ /* 0x000fc80003f25270 */
[----:B------:R-:W-:Y:S02]  /*b940*/  SEL R3, RZ, 0x1, P1 ;  /* 0x00000001ff037807 */ /* 0x000fe40000800000 */
[----:B------:R-:W-:Y:S02]  /*b950*/  SEL R7, R0, RZ, P1 ;  /* 0x000000ff00077207 */ /* 0x000fe40000800000 */
[----:B------:R-:W-:-:S03]  /*b960*/  LOP3.LUT R11, R6, R3, RZ, 0x3c, !PT ;  /* 0x00000003060b7212 */ /* 0x000fc600078e3cff */
[----:B------:R-:W-:Y:S01]  /*b970*/  IMAD R6, R7, 0x8, R2 ;  /* 0x0000000807067824 */ /* 0x000fe200078e0202 */
[----:B0-----:R-:W-:Y:S01]  /*b980*/  SHF.L.U32 R5, R11, 0x1f, RZ ;  /* 0x0000001f0b057819 */ /* 0x001fe200000006ff */
[----:B-1----:R-:W-:Y:S06]  /*b990*/  @!P0 BRA `(.L_x_321) ;  /* 0x0000000400848947 */ /* 0x002fec0003800000 */
.L_x_341:
[----:B------:R-:W1:Y:S01]  /*b9a0*/  SYNCS.PHASECHK.TRANS64.TRYWAIT P0, [R6+URZ], R5 ;  /* 0x00000005060075a7 */ /* 0x000e62000800017f */
[----:B------:R-:W-:-:S05]  /*b9b0*/  VIADD R0, R7, 0x1 ;  /* 0x0000000107007836 */ /* 0x000fca0000000000 */
[----:B------:R-:W-:-:S04]  /*b9c0*/  ISETP.NE.AND P1, PT, R0, 0xb, PT ;  /* 0x0000000b0000780c */ /* 0x000fc80003f25270 */
[----:B0-----:R-:W-:Y:S02]  /*b9d0*/  SEL R4, RZ, 0x1, P1 ;  /* 0x00000001ff047807 */ /* 0x001fe40000800000 */
[----:B------:R-:W-:Y:S02]  /*b9e0*/  SEL R3, R0, RZ, P1 ;  /* 0x000000ff00037207 */ /* 0x000fe40000800000 */
[----:B------:R-:W-:Y:S01]  /*b9f0*/  LOP3.LUT R0, R11, R4, RZ, 0x3c, !PT ;  /* 0x000000040b007212 */ /* 0x000fe200078e3cff */
[----:B-1----:R-:W-:Y:S06]  /*ba00*/  @!P0 BRA `(.L_x_322) ;  /* 0x00000004007c8947 */ /* 0x002fec0003800000 */
.L_x_342:
[----:B------:R-:W-:Y:S01]  /*ba10*/  IMAD R3, R3, 0x8, R2 ;  /* 0x0000000803037824 */ /* 0x000fe200078e0202 */
[----:B------:R-:W-:-:S07]  /*ba20*/  SHF.L.U32 R0, R0, 0x1f, RZ ;  /* 0x0000001f00007819 */ /* 0x000fce00000006ff */
.L_x_323:
[----:B-1----:R1:W2:Y:S02]  /*ba30*/  SYNCS.PHASECHK.TRANS64.TRYWAIT P0, [R3+URZ], R0 ;  /* 0x00000000030075a7 */ /* 0x0022a4000800017f */
[----:B--2---:R-:W-:Y:S05]  /*ba40*/  @!P0 NANOSLEEP.SYNCS 0x989680 ;  /* 0x009896800000895d */ /* 0x004fea0003900000 */
[----:B------:R-:W2:Y:S02]  /*ba50*/  @!P0 SYNCS.PHASECHK.TRANS64 P0, [R3+URZ], R0 ;  /* 0x00000000030085a7 */ /* 0x000ea4000800007f */
[----:B--2---:R-:W-:Y:S05]  /*ba60*/  @!P0 BRA `(.L_x_323) ;  /* 0xfffffffc00f08947 */ /* 0x004fea000383ffff */
.L_x_311:
[----:B------:R-:W-:Y:S05]  /*ba70*/  BSYNC B0 ;  /* 0x0000000000007941 */ /* 0x000fea0003800000 */
.L_x_310:
[----:B------:R-:W-:Y:S05]  /*ba80*/  EXIT ;  /* 0x000000000000794d */ /* 0x000fea0003800000 */
.L_x_20:
[----:B-1----:R1:W2:Y:S02]  /*ba90*/  SYNCS.PHASECHK.TRANS64.TRYWAIT P0, [R161+URZ], R0 ;  /* 0x00000000a10075a7 */ /* 0x0022a4000800017f */
[----:B--2---:R-:W-:Y:S05]  /*baa0*/  @!P0 NANOSLEEP.SYNCS 0x989680 ;  /* 0x009896800000895d */ /* 0x004fea0003900000 */
[----:B------:R-:W2:Y:S02]  /*bab0*/  @!P0 SYNCS.PHASECHK.TRANS64 P0, [R161+URZ], R0 ;  /* 0x00000000a10085a7 */ /* 0x000ea4000800007f */
[----:B--2---:R-:W-:Y:S05]  /*bac0*/  @!P0 BRA `(.L_x_20) ;  /* 0xfffffffc00f08947 */ /* 0x004fea000383ffff */
[----:B------:R-:W-:Y:S05]  /*bad0*/  BRA `(.L_x_324) ;  /* 0xffffff5c004c7947 */ /* 0x000fea000383ffff */
.L_x_25:
[----:B--2---:R2:W3:Y:S02]  /*bae0*/  SYNCS.PHASECHK.TRANS64.TRYWAIT P1, [R3+URZ], R0 ;  /* 0x00000000030075a7 */ /* 0x0044e4000802017f */
[----:B---3--:R-:W-:Y:S05]  /*baf0*/  @!P1 NANOSLEEP.SYNCS 0x989680 ;  /* 0x009896800000995d */ /* 0x008fea0003900000 */
[----:B------:R-:W3:Y:S02]  /*bb00*/  @!P1 SYNCS.PHASECHK.TRANS64 P1, [R3+URZ], R0 ;  /* 0x00000000030095a7 */ /* 0x000ee4000802007f */
[----:B---3--:R-:W-:Y:S05]  /*bb10*/  @!P1 BRA `(.L_x_25) ;  /* 0xfffffffc00f09947 */ /* 0x008fea000383ffff */
[----:B------:R-:W-:Y:S05]  /*bb20*/  BRA `(.L_x_24) ;  /* 0xffffff5c00b87947 */ /* 0x000fea000383ffff */
.L_x_30:
[----:B--2---:R-:W-:-:S04]  /*bb30*/  IMAD.U32 R5, RZ, RZ, UR4 ;  /* 0x00000004ff057e24 */ /* 0x004fc8000f8e00ff */
[----:B------:R2:W3:Y:S03]  /*bb40*/  SYNCS.PHASECHK.TRANS64.TRYWAIT P1, [R5+URZ], R4 ;  /* 0x00000004050075a7 */ /* 0x0004e6000802017f */
[----:B---3--:R-:W-:Y:S05]  /*bb50*/  @!P1 NANOSLEEP.SYNCS 0x989680 ;  /* 0x009896800000995d */ /* 0x008fea0003900000 */
[----:B------:R-:W3:Y:S02]  /*bb60*/  @!P1 SYNCS.PHASECHK.TRANS64 P1, [R5+URZ], R4 ;  /* 0x00000004050095a7 */ /* 0x000ee4000802007f */
[----:B---3--:R-:W-:Y:S05]  /*bb70*/  @!P1 BRA `(.L_x_30) ;  /* 0xfffffffc00ec9947 */ /* 0x008fea000383ffff */
[----:B------:R-:W-:Y:S05]  /*bb80*/  BRA `(.L_x_29) ;  /* 0xffffff60004c7947 */ /* 0x000fea000383ffff */
.L_x_36:
[----:B-1----:R1:W2:Y:S02]  /*bb90*/  SYNCS.PHASECHK.TRANS64.TRYWAIT P0, [R161+URZ+0x10], R0 ;  /* 0x00001000a10075a7 */ /* 0x0022a4000800017f */
[----:B--2---:R-:W-:Y:S05]  /*bba0*/  @!P0 NANOSLEEP.SYNCS 0x989680 ;  /* 0x009896800000895d */ /* 0x004fea0003900000 */
[----:B------:R-:W2:Y:S02]  /*bbb0*/  @!P0 SYNCS.PHASECHK.TRANS64 P0, [R161+URZ+0x10], R0 ;  /* 0x00001000a10085a7 */ /* 0x000ea4000800007f */
[----:B--2---:R-:W-:Y:S05]  /*bbc0*/  @!P0 BRA `(.L_x_36) ;  /* 0xfffffffc00f08947 */ /* 0x004fea000383ffff */
[----:B------:R-:W-:Y:S05]  /*bbd0*/  BRA `(.L_x_325) ;  /* 0xffffff64005c7947 */ /* 0x000fea000383ffff */
.L_x_297:
[----:B------:R-:W-:Y:S01]  /*bbe0*/  BSSY B1, `(.L_x_326) ;  /* 0x0000006000017945 */ /* 0x000fe20003800000 */
[----:B------:R-:W-:-:S07]  /*bbf0*/  IMAD.MOV.U32 R15, RZ, RZ, -0x1 ;  /* 0xffffffffff0f7424 */ /* 0x000fce00078e00ff */
[----:B-----5:R-:W-:Y:S05]  /*bc00*/  WARPSYNC.COLLECTIVE R15, `(.L_x_327) ;  /* 0x000000000f0c7348 */ /* 0x020fea0003c00000 */
[----:B------:R-:W-:Y:S02]  /*bc10*/  ELECT P6, UR62, PT ;  /* 0x00000000003e782f */ /* 0x000fe400038c0000 */
[----:B------:R-:W-:Y:S01]  /*bc20*/  MOV R14, UR62 ;  /* 0x0000003e000e7c02 */ /* 0x000fe20008000f00 */
[----:B-----5:R-:W-:Y:S10]  /*bc30*/  ENDCOLLECTIVE ;  /* 0x000000000000791b */ /* 0x020ff40003800000 */
.L_x_327:
[----:B------:R-:W-:Y:S05]  /*bc40*/  BSYNC B1 ;  /* 0x0000000000017941 */ /* 0x000fea0003800000 */
.L_x_326:
[----:B------:R-:W-:Y:S05]  /*bc50*/  BRA `(.L_x_328) ;  /* 0xffffffe800f07947 */ /* 0x000fea000383ffff */
.L_x_300:
[----:B0-----:R0:W1:Y:S02]  /*bc60*/  SYNCS.PHASECHK.TRANS64.TRYWAIT P1, [R10+URZ+0x58], R5 ;  /* 0x000058050a0075a7 */ /* 0x001064000802017f */
[----:B-1----:R-:W-:Y:S05]  /*bc70*/  @!P1 NANOSLEEP.SYNCS 0x989680 ;  /* 0x009896800000995d */ /* 0x002fea0003900000 */
[----:B------:R-:W1:Y:S02]  /*bc80*/  @!P1 SYNCS.PHASECHK.TRANS64 P1, [R10+URZ+0x58], R5 ;  /* 0x000058050a0095a7 */ /* 0x000e64000802007f */
[----:B-1----:R-:W-:Y:S05]  /*bc90*/  @!P1 BRA `(.L_x_300) ;  /* 0xfffffffc00f09947 */ /* 0x002fea000383ffff */
[----:B------:R-:W-:Y:S05]  /*bca0*/  BRA `(.L_x_329) ;  /* 0xffffffec00287947 */ /* 0x000fea000383ffff */
.L_x_309:
[----:B------:R-:W-:Y:S01]  /*bcb0*/  BSSY B0, `(.L_x_330) ;  /* 0x0000006000007945 */ /* 0x000fe20003800000 */
[----:B------:R-:W-:-:S07]  /*bcc0*/  IMAD.MOV.U32 R15, RZ, RZ, -0x1 ;  /* 0xffffffffff0f7424 */ /* 0x000fce00078e00ff */
[----:B-----5:R-:W-:Y:S05]  /*bcd0*/  WARPSYNC.COLLECTIVE R15, `(.L_x_331) ;  /* 0x000000000f0c7348 */ /* 0x020fea0003c00000 */
[----:B------:R-:W-:Y:S02]  /*bce0*/  ELECT P6, UR62, PT ;  /* 0x00000000003e782f */ /* 0x000fe400038c0000 */
[----:B------:R-:W-:Y:S01]  /*bcf0*/  MOV R14, UR62 ;  /* 0x0000003e000e7c02 */ /* 0x000fe20008000f00 */
[----:B-----5:R-:W-:Y:S10]  /*bd00*/  ENDCOLLECTIVE ;  /* 0x000000000000791b */ /* 0x020ff40003800000 */
.L_x_331:
[----:B------:R-:W-:Y:S05]  /*bd10*/  BSYNC B0 ;  /* 0x0000000000007941 */ /* 0x000fea0003800000 */
.L_x_330:
[----:B------:R-:W-:Y:S05]  /*bd20*/  BRA `(.L_x_332) ;  /* 0xfffffff400a87947 */ /* 0x000fea000383ffff */
.L_x_313:
[----:B0-----:R0:W1:Y:S02]  /*bd30*/  SYNCS.PHASECHK.TRANS64.TRYWAIT P0, [R9+URZ], R4 ;  /* 0x00000004090075a7 */ /* 0x001064000800017f */
[----:B-1----:R-:W-:Y:S05]  /*bd40*/  @!P0 NANOSLEEP.SYNCS 0x989680 ;  /* 0x009896800000895d */ /* 0x002fea0003900000 */
[----:B------:R-:W1:Y:S02]  /*bd50*/  @!P0 SYNCS.PHASECHK.TRANS64 P0, [R9+URZ], R4 ;  /* 0x00000004090085a7 */ /* 0x000e64000800007f */
[----:B-1----:R-:W-:Y:S05]  /*bd60*/  @!P0 BRA `(.L_x_313) ;  /* 0xfffffffc00f08947 */ /* 0x002fea000383ffff */
[----:B------:R-:W-:Y:S05]  /*bd70*/  BRA `(.L_x_333) ;  /* 0xfffffff400e87947 */ /* 0x000fea000383ffff */
.L_x_314:
[----:B0-----:R0:W1:Y:S02]  /*bd80*/  SYNCS.PHASECHK.TRANS64.TRYWAIT P0, [R8+URZ], R5 ;  /* 0x00000005080075a7 */ /* 0x001064000800017f */
[----:B-1----:R-:W-:Y:S05]  /*bd90*/  @!P0 NANOSLEEP.SYNCS 0x989680 ;  /* 0x009896800000895d */ /* 0x002fea0003900000 */
[----:B------:R-:W1:Y:S02]  /*bda0*/  @!P0 SYNCS.PHASECHK.TRANS64 P0, [R8+URZ], R5 ;  /* 0x00000005080085a7 */ /* 0x000e64000800007f */
[----:B-1----:R-:W-:Y:S05]  /*bdb0*/  @!P0 BRA `(.L_x_314) ;  /* 0xfffffffc00f08947 */ /* 0x002fea000383ffff */
[----:B------:R-:W-:Y:S05]  /*bdc0*/  BRA `(.L_x_334) ;  /* 0xfffffff400f87947 */ /* 0x000fea000383ffff */
.L_x_315:
[----:B0-----:R0:W1:Y:S02]  /*bdd0*/  SYNCS.PHASECHK.TRANS64.TRYWAIT P0, [R9+URZ], R4 ;  /* 0x00000004090075a7 */ /* 0x001064000800017f */
[----:B-1----:R-:W-:Y:S05]  /*bde0*/  @!P0 NANOSLEEP.SYNCS 0x989680 ;  /* 0x009896800000895d */ /* 0x002fea0003900000 */
[----:B------:R-:W1:Y:S02]  /*bdf0*/  @!P0 SYNCS.PHASECHK.TRANS64 P0, [R9+URZ], R4 ;  /* 0x00000004090085a7 */ /* 0x000e64000800007f */
[----:B-1----:R-:W-:Y:S05]  /*be00*/  @!P0 BRA `(.L_x_315) ;  /* 0xfffffffc00f08947 */ /* 0x002fea000383ffff */
[----:B------:R-:W-:Y:S05]  /*be10*/  BRA `(.L_x_335) ;  /* 0xfffffff800087947 */ /* 0x000fea000383ffff */
.L_x_316:
[----:B0-----:R0:W1:Y:S02]  /*be20*/  SYNCS.PHASECHK.TRANS64.TRYWAIT P0, [R8+URZ], R5 ;  /* 0x00000005080075a7 */ /* 0x001064000800017f */
[----:B-1----:R-:W-:Y:S05]  /*be30*/  @!P0 NANOSLEEP.SYNCS 0x989680 ;  /* 0x009896800000895d */ /* 0x002fea0003900000 */
[----:B------:R-:W1:Y:S02]  /*be40*/  @!P0 SYNCS.PHASECHK.TRANS64 P0, [R8+URZ], R5 ;  /* 0x00000005080085a7 */ /* 0x000e64000800007f */
[----:B-1----:R-:W-:Y:S05]  /*be50*/  @!P0 BRA `(.L_x_316) ;  /* 0xfffffffc00f08947 */ /* 0x002fea000383ffff */
[----:B------:R-:W-:Y:S05]  /*be60*/  BRA `(.L_x_336) ;  /* 0xfffffff800187947 */ /* 0x000fea000383ffff */
.L_x_317:
[----:B0-----:R0:W1:Y:S02]  /*be70*/  SYNCS.PHASECHK.TRANS64.TRYWAIT P0, [R9+URZ], R4 ;  /* 0x00000004090075a7 */ /* 0x001064000800017f */
[----:B-1----:R-:W-:Y:S05]  /*be80*/  @!P0 NANOSLEEP.SYNCS 0x989680 ;  /* 0x009896800000895d */ /* 0x002fea0003900000 */
[----:B------:R-:W1:Y:S02]  /*be90*/  @!P0 SYNCS.PHASECHK.TRANS64 P0, [R9+URZ], R4 ;  /* 0x00000004090085a7 */ /* 0x000e64000800007f */
[----:B-1----:R-:W-:Y:S05]  /*bea0*/  @!P0 BRA `(.L_x_317) ;  /* 0xfffffffc00f08947 */ /* 0x002fea000383ffff */
[----:B------:R-:W-:Y:S05]  /*beb0*/  BRA `(.L_x_337) ;  /* 0xfffffff800287947 */ /* 0x000fea000383ffff */
.L_x_318:
[----:B0-----:R0:W1:Y:S02]  /*bec0*/  SYNCS.PHASECHK.TRANS64.TRYWAIT P0, [R8+URZ], R5 ;  /* 0x00000005080075a7 */ /* 0x001064000800017f */
[----:B-1----:R-:W-:Y:S05]  /*bed0*/  @!P0 NANOSLEEP.SYNCS 0x989680 ;  /* 0x009896800000895d */ /* 0x002fea0003900000 */
[----:B------:R-:W1:Y:S02]  /*bee0*/  @!P0 SYNCS.PHASECHK.TRANS64 P0, [R8+URZ], R5 ;  /* 0x00000005080085a7 */ /* 0x000e64000800007f */
[----:B-1----:R-:W-:Y:S05]  /*bef0*/  @!P0 BRA `(.L_x_318) ;  /* 0xfffffffc00f08947 */ /* 0x002fea000383ffff */
[----:B------:R-:W-:Y:S05]  /*bf00*/  BRA `(.L_x_338) ;  /* 0xfffffff800387947 */ /* 0x000fea000383ffff */
.L_x_319:
[----:B0-----:R0:W1:Y:S02]  /*bf10*/  SYNCS.PHASECHK.TRANS64.TRYWAIT P0, [R9+URZ], R4 ;  /* 0x00000004090075a7 */ /* 0x001064000800017f */
[----:B-1----:R-:W-:Y:S05]  /*bf20*/  @!P0 NANOSLEEP.SYNCS 0x989680 ;  /* 0x009896800000895d */ /* 0x002fea0003900000 */
[----:B------:R-:W1:Y:S02]  /*bf30*/  @!P0 SYNCS.PHASECHK.TRANS64 P0, [R9+URZ], R4 ;  /* 0x00000004090085a7 */ /* 0x000e64000800007f */
[----:B-1----:R-:W-:Y:S05]  /*bf40*/  @!P0 BRA `(.L_x_319) ;  /* 0xfffffffc00f08947 */ /* 0x002fea000383ffff */
[----:B------:R-:W-:Y:S05]  /*bf50*/  BRA `(.L_x_339) ;  /* 0xfffffff800487947 */ /* 0x000fea000383ffff */
.L_x_320:
[----:B0-----:R0:W1:Y:S02]  /*bf60*/  SYNCS.PHASECHK.TRANS64.TRYWAIT P0, [R8+URZ], R5 ;  /* 0x00000005080075a7 */ /* 0x001064000800017f */
[----:B-1----:R-:W-:Y:S05]  /*bf70*/  @!P0 NANOSLEEP.SYNCS 0x989680 ;  /* 0x009896800000895d */ /* 0x002fea0003900000 */
[----:B------:R-:W1:Y:S02]  /*bf80*/  @!P0 SYNCS.PHASECHK.TRANS64 P0, [R8+URZ], R5 ;  /* 0x00000005080085a7 */ /* 0x000e64000800007f */
[----:B-1----:R-:W-:Y:S05]  /*bf90*/  @!P0 BRA `(.L_x_320) ;  /* 0xfffffffc00f08947 */ /* 0x002fea000383ffff */
[----:B------:R-:W-:Y:S05]  /*bfa0*/  BRA `(.L_x_340) ;  /* 0xfffffff800587947 */ /* 0x000fea000383ffff */
.L_x_321:
[----:B0-----:R0:W1:Y:S02]  /*bfb0*/  SYNCS.PHASECHK.TRANS64.TRYWAIT P0, [R9+URZ], R4 ;  /* 0x00000004090075a7 */ /* 0x001064000800017f */
[----:B-1----:R-:W-:Y:S05]  /*bfc0*/  @!P0 NANOSLEEP.SYNCS 0x989680 ;  /* 0x009896800000895d */ /* 0x002fea0003900000 */
[----:B------:R-:W1:Y:S02]  /*bfd0*/  @!P0 SYNCS.PHASECHK.TRANS64 P0, [R9+URZ], R4 ;  /* 0x00000004090085a7 */ /* 0x000e64000800007f */
[----:B-1----:R-:W-:Y:S05]  /*bfe0*/  @!P0 BRA `(.L_x_321) ;  /* 0xfffffffc00f08947 */ /* 0x002fea000383ffff */
[----:B------:R-:W-:Y:S05]  /*bff0*/  BRA `(.L_x_341) ;  /* 0xfffffff800687947 */ /* 0x000fea000383ffff */
.L_x_322:
[----:B0-----:R0:W1:Y:S02]  /*c000*/  SYNCS.PHASECHK.TRANS64.TRYWAIT P0, [R6+URZ], R5 ;  /* 0x00000005060075a7 */ /* 0x001064000800017f */
[----:B-1----:R-:W-:Y:S05]  /*c010*/  @!P0 NANOSLEEP.SYNCS 0x989680 ;  /* 0x009896800000895d */ /* 0x002fea0003900000 */
[----:B------:R-:W1:Y:S02]  /*c020*/  @!P0 SYNCS.PHASECHK.TRANS64 P0, [R6+URZ], R5 ;  /* 0x00000005060085a7 */ /* 0x000e64000800007f */
[----:B-1----:R-:W-:Y:S05]  /*c030*/  @!P0 BRA `(.L_x_322) ;  /* 0xfffffffc00f08947 */ /* 0x002fea000383ffff */
[----:B------:R-:W-:Y:S05]  /*c040*/  BRA `(.L_x_342) ;  /* 0xfffffff800707947 */ /* 0x000fea000383ffff */
.L_x_343:
[----:B------:R-:W-:-:S00]  /*c050*/  BRA `(.L_x_343) ;  /* 0xfffffffc00fc7947 */ /* 0x000fc0000383ffff */
[----:B------:R-:W-:-:S00]  /*c060*/  NOP ;  /* 0x0000000000007918 */ /* 0x000fc00000000000 */
        /* <DEDUP_REMOVED lines=9> */
.L_x_344:


//--------------------- .nv.global.init           --------------------------
	.section	.nv.global.init,"aw",@progbits
.nv.global.init:
	.type		$str$22,@object
	.size		$str$22,($str$23 - $str$22)
$str$22:
        /*0000*/ 	.byte	0x6b, 0x5f, 0x74, 0x69, 0x6c, 0x65, 0x5f, 0x63, 0x6f, 0x75, 0x6e, 0x74, 0x20, 0x3e, 0x3d, 0x20
        /*0010*/ 	.byte	0x31, 0x00
	.type		$str$23,@object
	.size		$str$23,(__unnamed_1 - $str$23)
$str$23:
        /*0012*/ 	.byte	0x2f, 0x74, 0x6d, 0x70, 0x2f, 0x63, 0x75, 0x74, 0x6c, 0x61, 0x73, 0x73, 0x5f, 0x73, 0x77, 0x65
        /*0022*/ 	.byte	0x65, 0x70, 0x5f, 0x73, 0x72, 0x63, 0x2f, 0x69, 0x6e, 0x63, 0x6c, 0x75, 0x64, 0x65, 0x2f, 0x63
        /*0032*/ 	.byte	0x75, 0x74, 0x6c, 0x61, 0x73, 0x73, 0x2f, 0x67, 0x65, 0x6d, 0x6d, 0x2f, 0x63, 0x6f, 0x6c, 0x6c
        /*0042*/ 	.byte	0x65, 0x63, 0x74, 0x69, 0x76, 0x65, 0x2f, 0x73, 0x6d, 0x39, 0x30, 0x5f, 0x6d, 0x6d, 0x61, 0x5f
        /*0052*/ 	.byte	0x74, 0x6d, 0x61, 0x5f, 0x67, 0x6d, 0x6d, 0x61, 0x5f, 0x73, 0x73, 0x5f, 0x77, 0x61, 0x72, 0x70
        /*0062*/ 	.byte	0x73, 0x70, 0x65, 0x63, 0x69, 0x61, 0x6c, 0x69, 0x7a, 0x65, 0x64, 0x2e, 0x68, 0x70, 0x70, 0x00
	.type		__unnamed_1,@object
	.size		__unnamed_1,(.L_0 - __unnamed_1)
__unnamed_1:
        /*0072*/ 	.byte	0x76, 0x6f, 0x69, 0x64, 0x20, 0x63, 0x75, 0x74, 0x6c, 0x61, 0x73, 0x73, 0x3a, 0x3a, 0x67, 0x65
        /* <DEDUP_REMOVED lines=180> */
        /*0bc2*/ 	.byte	0x65, 0x3a, 0x3a, 0x69, 0x64, 0x65, 0x6e, 0x74, 0x69, 0x74, 0x79, 0x5d, 0x00
.L_0:


//--------------------- .nv.shared._ZN7cutlass13device_kernelINS_4gemm6kernel13GemmUniversalIN4cute5tupleIJiiiiEEENS1_10collective13CollectiveMmaINS1_34MainloopSm90TmaGmmaWarpSpecializedILi11ENS5_IJNS4_1CILi4EEESB_NSA_ILi1EEEEEENS1_32KernelTmaWarpSpecializedPingpongEEENS5_IJNSA_ILi64EEENSA_ILi256EEENSA_ILi32EEEEEENS_6half_tENS5_IJlSC_lEEESK_SL_NS4_8TiledMMAINS4_8MMA_AtomIJNS4_4SM904GMMA26MMA_64x256x16_F32F16F16_SSILNSP_5MajorE0ELSR_0ELNSP_7ScaleInE1ELSS_1EEEEEENS4_6LayoutINS5_IJSC_SC_SC_EEENS5_IJNSA_ILi0EEESX_SX_EEEEENS5_IJNS4_10UnderscoreES10_S10_EEEEENS4_23SM90_TMA_LOAD_MULTICASTENS4_14ComposedLayoutINS4_7SwizzleILi2ELi4ELi3EEENS4_18smem_ptr_flag_bitsILi16EEENSV_INS5_IJNSA_ILi8EEESI_EEENS5_IJSI_SC_EEEEEEEvNS4_8identityES13_S1D_vS1E_EENS_8epilogue10collective6detail29Sm90TmaWarpSpecializedAdapterINS1H_15DefaultEpilogueISK_SL_SL_NS1G_6thread17LinearCombinationISK_Li1EffLNS1L_9ScaleType4KindE0ELNS_15FloatRoundStyleE2ESK_EENS1_15EpilogueDefaultEEEEEvvEEEEvNT_6ParamsE --------------------------
	.section	.nv.shared._ZN7cutlass13device_kernelINS_4gemm6kernel13GemmUniversalIN4cute5tupleIJiiiiEEENS1_10collective13CollectiveMmaINS1_34MainloopSm90TmaGmmaWarpSpecializedILi11ENS5_IJNS4_1CILi4EEESB_NSA_ILi1EEEEEENS1_32KernelTmaWarpSpecializedPingpongEEENS5_IJNSA_ILi64EEENSA_ILi256EEENSA_ILi32EEEEEENS_6half_tENS5_IJlSC_lEEESK_SL_NS4_8TiledMMAINS4_8MMA_AtomIJNS4_4SM904GMMA26MMA_64x256x16_F32F16F16_SSILNSP_5MajorE0ELSR_0ELNSP_7ScaleInE1ELSS_1EEEEEENS4_6LayoutINS5_IJSC_SC_SC_EEENS5_IJNSA_ILi0EEESX_SX_EEEEENS5_IJNS4_10UnderscoreES10_S10_EEEEENS4_23SM90_TMA_LOAD_MULTICASTENS4_14ComposedLayoutINS4_7SwizzleILi2ELi4ELi3EEENS4_18smem_ptr_flag_bitsILi16EEENSV_INS5_IJNSA_ILi8EEESI_EEENS5_IJSI_SC_EEEEEEEvNS4_8identityES13_S1D_vS1E_EENS_8epilogue10collective6detail29Sm90TmaWarpSpecializedAdapterINS1H_15DefaultEpilogueISK_SL_SL_NS1G_6thread17LinearCombinationISK_Li1EffLNS1L_9ScaleType4KindE0ELNS_15FloatRoundStyleE2ESK_EENS1_15EpilogueDefaultEEEEEvvEEEEvNT_6ParamsE,"aw",@nobits
	.sectionflags	@""
	.align	16
	.zero		1024


//--------------------- .nv.shared.reserved.0     --------------------------
	.section	.nv.shared.reserved.0,"aw",@nobits
	.weak		__nv_reservedSMEM_offset_0_alias
	.size		__nv_reservedSMEM_offset_0_alias, 0, 0
	.other		__nv_reservedSMEM_offset_0_alias,@"STO_CUDA_RESERVED_SHARED STV_DEFAULT"
__nv_reservedSMEM_offset_0_alias:
	.zero		0


//--------------------- .nv.global                --------------------------
	.section	.nv.global,"aw",@nobits
.nv.global:
	.type		_ZN40_INTERNAL_79cca742_4_k_cu_97e8aa37_214184cute1_E,@object
	.size		_ZN40_INTERNAL_79cca742_4_k_cu_97e8aa37_214184cute1_E,(_ZN40_INTERNAL_79cca742_4_k_cu_97e8aa37_214184cuda3std3__45__cpo6cbeginE - _ZN40_INTERNAL_79cca742_4_k_cu_97e8aa37_214184cute1_E)
_ZN40_INTERNAL_79cca742_4_k_cu_97e8aa37_214184cute1_E:
	.zero		1
	.type		_ZN40_INTERNAL_79cca742_4_k_cu_97e8aa37_214184cuda3std3__45__cpo6cbeginE,@object
	.size		_ZN40_INTERNAL_79cca742_4_k_cu_97e8aa37_214184cuda3std3__45__cpo6cbeginE,(_ZN40_INTERNAL_79cca742_4_k_cu_97e8aa37_214184cuda3std3__48in_placeE - _ZN40_INTERNAL_79cca742_4_k_cu_97e8aa37_214184cuda3std3__45__cpo6cbeginE)
_ZN40_INTERNAL_79cca742_4_k_cu_97e8aa37_214184cuda3std3__45__cpo6cbeginE:
	.zero		1
	.type		_ZN40_INTERNAL_79cca742_4_k_cu_97e8aa37_214184cuda3std3__48in_placeE,@object
	.size		_ZN40_INTERNAL_79cca742_4_k_cu_97e8aa37_214184cuda3std3__48in_placeE,(_ZN40_INTERNAL_79cca742_4_k_cu_97e8aa37_214184cuda3std6ranges3__45__cpo9iter_moveE - _ZN40_INTERNAL_79cca742_4_k_cu_97e8aa37_214184cuda3std3__48in_placeE)
_ZN40_INTERNAL_79cca742_4_k_cu_97e8aa37_214184cuda3std3__48in_placeE:
	.zero		1
	.type		_ZN40_INTERNAL_79cca742_4_k_cu_97e8aa37_214184cuda3std6ranges3__45__cpo9iter_moveE,@object
	.size		_ZN40_INTERNAL_79cca742_4_k_cu_97e8aa37_214184cuda3std6ranges3__45__cpo9iter_moveE,(_ZN40_INTERNAL_79cca742_4_k_cu_97e8aa37_214184cuda3std3__45__cpo5beginE - _ZN40_INTERNAL_79cca742_4_k_cu_97e8aa37_214184cuda3std6ranges3__45__cpo9iter_moveE)
_ZN40_INTERNAL_79cca742_4_k_cu_97e8aa37_214184cuda3std6ranges3__45__cpo9iter_moveE:
	.zero		1
	.type		_ZN40_INTERNAL_79cca742_4_k_cu_97e8aa37_214184cuda3std3__45__cpo5beginE,@object
	.size		_ZN40_INTERNAL_79cca742_4_k_cu_97e8aa37_214184cuda3std3__45__cpo5beginE,(_ZN40_INTERNAL_79cca742_4_k_cu_97e8aa37_214184cuda3std3__442_GLOBAL__N__79cca742_4_k_cu_97e8aa37_214186ignoreE - _ZN40_INTERNAL_79cca742_4_k_cu_97e8aa37_214184cuda3std3__45__cpo5beginE)
_ZN40_INTERNAL_79cca742_4_k_cu_97e8aa37_214184cuda3std3__45__cpo5beginE:
	.zero		1
	.type		_ZN40_INTERNAL_79cca742_4_k_cu_97e8aa37_214184cuda3std3__442_GLOBAL__N__79cca742_4_k_cu_97e8aa37_214186ignoreE,@object
	.size		_ZN40_INTERNAL_79cca742_4_k_cu_97e8aa37_214184cuda3std3__442_GLOBAL__N__79cca742_4_k_cu_97e8aa37_214186ignoreE,(_ZN40_INTERNAL_79cca742_4_k_cu_97e8aa37_214184cute7productE - _ZN40_INTERNAL_79cca742_4_k_cu_97e8aa37_214184cuda3std3__442_GLOBAL__N__79cca742_4_k_cu_97e8aa37_214186ignoreE)
_ZN40_INTERNAL_79cca742_4_k_cu_97e8aa37_214184cuda3std3__442_GLOBAL__N__79cca742_4_k_cu_97e8aa37_214186ignoreE:
	.zero		1
	.type		_ZN40_INTERNAL_79cca742_4_k_cu_97e8aa37_214184cute7productE,@object
	.size		_ZN40_INTERNAL_79cca742_4_k_cu_97e8aa37_214184cute7productE,(_ZN40_INTERNAL_79cca742_4_k_cu_97e8aa37_214184cuda3std3__45__cpo3endE - _ZN40_INTERNAL_79cca742_4_k_cu_97e8aa37_214184cute7productE)
_ZN40_INTERNAL_79cca742_4_k_cu_97e8aa37_214184cute7productE:
	.zero		1
	.type		_ZN40_INTERNAL_79cca742_4_k_cu_97e8aa37_214184cuda3std3__45__cpo3endE,@object
	.size		_ZN40_INTERNAL_79cca742_4_k_cu_97e8aa37_214184cuda3std3__45__cpo3endE,(_ZN40_INTERNAL_79cca742_4_k_cu_97e8aa37_214184cuda3std3__419piecewise_constructE - _ZN40_INTERNAL_79cca742_4_k_cu_97e8aa37_214184cuda3std3__45__cpo3endE)
_ZN40_INTERNAL_79cca742_4_k_cu_97e8aa37_214184cuda3std3__45__cpo3endE:
	.zero		1
	.type		_ZN40_INTERNAL_79cca742_4_k_cu_97e8aa37_214184cuda3std3__419piecewise_constructE,@object
	.size		_ZN40_INTERNAL_79cca742_4_k_cu_97e8aa37_214184cuda3std3__419piecewise_constructE,(_ZN40_INTERNAL_79cca742_4_k_cu_97e8aa37_214184cuda3std3__45__cpo4cendE - _ZN40_INTERNAL_79cca742_4_k_cu_97e8aa37_214184cuda3std3__419piecewise_constructE)
_ZN40_INTERNAL_79cca742_4_k_cu_97e8aa37_214184cuda3std3__419piecewise_constructE:
	.zero		1
	.type		_ZN40_INTERNAL_79cca742_4_k_cu_97e8aa37_214184cuda3std3__45__cpo4cendE,@object
	.size		_ZN40_INTERNAL_79cca742_4_k_cu_97e8aa37_214184cuda3std3__45__cpo4cendE,(_ZN40_INTERNAL_79cca742_4_k_cu_97e8aa37_214184cuda3std6ranges3__45__cpo4swapE - _ZN40_INTERNAL_79cca742_4_k_cu_97e8aa37_214184cuda3std3__45__cpo4cendE)
_ZN40_INTERNAL_79cca742_4_k_cu_97e8aa37_214184cuda3std3__45__cpo4cendE:
	.zero		1
	.type		_ZN40_INTERNAL_79cca742_4_k_cu_97e8aa37_214184cuda3std6ranges3__45__cpo4swapE,@object
	.size		_ZN40_INTERNAL_79cca742_4_k_cu_97e8aa37_214184cuda3std6ranges3__45__cpo4swapE,(.L_8 - _ZN40_INTERNAL_79cca742_4_k_cu_97e8aa37_214184cuda3std6ranges3__45__cpo4swapE)
_ZN40_INTERNAL_79cca742_4_k_cu_97e8aa37_214184cuda3std6ranges3__45__cpo4swapE:
	.zero		1
.L_8:


//--------------------- .nv.constant0._ZN7cutlass13device_kernelINS_4gemm6kernel13GemmUniversalIN4cute5tupleIJiiiiEEENS1_10collective13CollectiveMmaINS1_34MainloopSm90TmaGmmaWarpSpecializedILi11ENS5_IJNS4_1CILi4EEESB_NSA_ILi1EEEEEENS1_32KernelTmaWarpSpecializedPingpongEEENS5_IJNSA_ILi64EEENSA_ILi256EEENSA_ILi32EEEEEENS_6half_tENS5_IJlSC_lEEESK_SL_NS4_8TiledMMAINS4_8MMA_AtomIJNS4_4SM904GMMA26MMA_64x256x16_F32F16F16_SSILNSP_5MajorE0ELSR_0ELNSP_7ScaleInE1ELSS_1EEEEEENS4_6LayoutINS5_IJSC_SC_SC_EEENS5_IJNSA_ILi0EEESX_SX_EEEEENS5_IJNS4_10UnderscoreES10_S10_EEEEENS4_23SM90_TMA_LOAD_MULTICASTENS4_14ComposedLayoutINS4_7SwizzleILi2ELi4ELi3EEENS4_18smem_ptr_flag_bitsILi16EEENSV_INS5_IJNSA_ILi8EEESI_EEENS5_IJSI_SC_EEEEEEEvNS4_8identityES13_S1D_vS1E_EENS_8epilogue10collective6detail29Sm90TmaWarpSpecializedAdapterINS1H_15DefaultEpilogueISK_SL_SL_NS1G_6thread17LinearCombinationISK_Li1EffLNS1L_9ScaleType4KindE0ELNS_15FloatRoundStyleE2ESK_EENS1_15EpilogueDefaultEEEEEvvEEEEvNT_6ParamsE --------------------------
	.section	.nv.constant0._ZN7cutlass13device_kernelINS_4gemm6kernel13GemmUniversalIN4cute5tupleIJiiiiEEENS1_10collective13CollectiveMmaINS1_34MainloopSm90TmaGmmaWarpSpecializedILi11ENS5_IJNS4_1CILi4EEESB_NSA_ILi1EEEEEENS1_32KernelTmaWarpSpecializedPingpongEEENS5_IJNSA_ILi64EEENSA_ILi256EEENSA_ILi32EEEEEENS_6half_tENS5_IJlSC_lEEESK_SL_NS4_8TiledMMAINS4_8MMA_AtomIJNS4_4SM904GMMA26MMA_64x256x16_F32F16F16_SSILNSP_5MajorE0ELSR_0ELNSP_7ScaleInE1ELSS_1EEEEEENS4_6LayoutINS5_IJSC_SC_SC_EEENS5_IJNSA_ILi0EEESX_SX_EEEEENS5_IJNS4_10UnderscoreES10_S10_EEEEENS4_23SM90_TMA_LOAD_MULTICASTENS4_14ComposedLayoutINS4_7SwizzleILi2ELi4ELi3EEENS4_18smem_ptr_flag_bitsILi16EEENSV_INS5_IJNSA_ILi8EEESI_EEENS5_IJSI_SC_EEEEEEEvNS4_8identityES13_S1D_vS1E_EENS_8epilogue10collective6detail29Sm90TmaWarpSpecializedAdapterINS1H_15DefaultEpilogueISK_SL_SL_NS1G_6thread17LinearCombinationISK_Li1EffLNS1L_9ScaleType4KindE0ELNS_15FloatRoundStyleE2ESK_EENS1_15EpilogueDefaultEEEEEvvEEEEvNT_6ParamsE,"a",@progbits
	.sectionflags	@""
	.align	4
.nv.constant0._ZN7cutlass13device_kernelINS_4gemm6kernel13GemmUniversalIN4cute5tupleIJiiiiEEENS1_10collective13CollectiveMmaINS1_34MainloopSm90TmaGmmaWarpSpecializedILi11ENS5_IJNS4_1CILi4EEESB_NSA_ILi1EEEEEENS1_32KernelTmaWarpSpecializedPingpongEEENS5_IJNSA_ILi64EEENSA_ILi256EEENSA_ILi32EEEEEENS_6half_tENS5_IJlSC_lEEESK_SL_NS4_8TiledMMAINS4_8MMA_AtomIJNS4_4SM904GMMA26MMA_64x256x16_F32F16F16_SSILNSP_5MajorE0ELSR_0ELNSP_7ScaleInE1ELSS_1EEEEEENS4_6LayoutINS5_IJSC_SC_SC_EEENS5_IJNSA_ILi0EEESX_SX_EEEEENS5_IJNS4_10UnderscoreES10_S10_EEEEENS4_23SM90_TMA_LOAD_MULTICASTENS4_14ComposedLayoutINS4_7SwizzleILi2ELi4ELi3EEENS4_18smem_ptr_flag_bitsILi16EEENSV_INS5_IJNSA_ILi8EEESI_EEENS5_IJSI_SC_EEEEEEEvNS4_8identityES13_S1D_vS1E_EENS_8epilogue10collective6detail29Sm90TmaWarpSpecializedAdapterINS1H_15DefaultEpilogueISK_SL_SL_NS1G_6thread17LinearCombinationISK_Li1EffLNS1L_9ScaleType4KindE0ELNS_15FloatRoundStyleE2ESK_EENS1_15EpilogueDefaultEEEEEvvEEEEvNT_6ParamsE:
	.zero		1664


//--------------------- SYMBOLS --------------------------

	.type		.nv.reservedSmem.offset0,@object
	.size		.nv.reservedSmem.offset0,0x4
	.type		__assertfail,@function
